// auto-generated by cutlass_sweep.gemm — config: {"arch": "sm_100", "cluster_m": 1, "cluster_n": 2, "dtype": "e4m3", "stages": 4, "tile_k": 32, "tile_m": 128, "tile_n": 128}
#include "cutlass/cutlass.h"
#include "cutlass/gemm/collective/collective_builder.hpp"
#include "cutlass/gemm/device/gemm_universal_adapter.h"
#include "cutlass/gemm/kernel/gemm_universal.hpp"
#include "cutlass/epilogue/collective/collective_builder.hpp"

using ElemA = cutlass::float_e4m3_t;
using ElemB = cutlass::float_e4m3_t;
using ElemCD = cutlass::float_e4m3_t;
using Acc  = float;
using TileShape    = cute::Shape<cute::_128, cute::_128, cute::_32>;
using ClusterShape = cute::Shape<cute::_1, cute::_2, cute::_1>;

using CollectiveEpilogue = typename cutlass::epilogue::collective::CollectiveBuilder<
    cutlass::arch::Sm100, cutlass::arch::OpClassTensorOp,
    TileShape, ClusterShape,
    cutlass::epilogue::collective::EpilogueTileAuto,
    Acc, Acc,
    ElemCD, cutlass::layout::RowMajor, 128 / cutlass::sizeof_bits<ElemCD>::value,
    ElemCD, cutlass::layout::RowMajor, 128 / cutlass::sizeof_bits<ElemCD>::value,
    cutlass::epilogue::collective::EpilogueScheduleAuto
  >::CollectiveOp;

using CollectiveMainloop = typename cutlass::gemm::collective::CollectiveBuilder<
    cutlass::arch::Sm100, cutlass::arch::OpClassTensorOp,
    ElemA, cutlass::layout::RowMajor, 128 / cutlass::sizeof_bits<ElemA>::value,
    ElemB, cutlass::layout::ColumnMajor, 128 / cutlass::sizeof_bits<ElemB>::value,
    Acc,
    TileShape, ClusterShape,
    cutlass::gemm::collective::StageCount<4>,
    cutlass::gemm::collective::KernelScheduleAuto
  >::CollectiveOp;

using GemmKernel = cutlass::gemm::kernel::GemmUniversal<
    cute::Shape<int,int,int,int>,
    CollectiveMainloop,
    CollectiveEpilogue
>;
using Gemm = cutlass::gemm::device::GemmUniversalAdapter<GemmKernel>;

// Force the device kernel symbol into the cubin without needing a host main.
auto* _anchor = &cutlass::device_kernel<GemmKernel>;


// ===== COMPILED SASS (sm_100a) =====

	.target	sm_100a

	.elftype	@"ET_EXEC"


//--------------------- .note.nv.tkinfo           --------------------------
	.section	.note.nv.tkinfo,"",@"SHT_NOTE"
	.sectionflags	@"SHF_NOTE_NV_TKINFO"
	.tkinfo
        /*0018*/ 	.word	0x00000002
        /*0030*/ 	.string	""
        /*0030*/ 	.string	"ptxas"
        /*0030*/ 	.string	"Cuda compilation tools, release 13.0, V13.0.88"
        /*0030*/ 	.string	"Build cuda_13.0.r13.0/compiler.36424714_0"
        /*0030*/ 	.string	"-arch sm_100a -m 64 "



//--------------------- .note.nv.cuinfo           --------------------------
	.section	.note.nv.cuinfo,"",@"SHT_NOTE"
	.sectionflags	@"SHF_NOTE_NV_CUINFO"
        /*0018*/ 	.short	0x0002
        /*001a*/ 	.short	0x0064
        /*001c*/ 	.short	0x0082
	.zero		2


//--------------------- .nv.info                  --------------------------
	.section	.nv.info,"",@"SHT_CUDA_INFO"
	.align	4


	//----- nvinfo : EIATTR_REGCOUNT
	.align		4
        /*0000*/ 	.byte	0x04, 0x2f
        /*0002*/ 	.short	(.L_19 - .L_18)
	.align		4
.L_18:
        /*0004*/ 	.word	index@(_ZN7cutlass13device_kernelINS_4gemm6kernel13GemmUniversalIN4cute5tupleIJiiiiEEENS1_10collective13CollectiveMmaINS1_35MainloopSm100TmaUmmaWarpSpecializedILi4ELi2ELi4ENS5_IJNS4_1CILi1EEENSA_ILi2EEESB_EEEEENS5_IJNSA_ILi128EEESF_NSA_ILi32EEEEEENS_12float_e4m3_tENS5_IJlSB_lEEESI_SJ_NS4_8TiledMMAINS4_8MMA_AtomIJNS4_10MMA_TraitsINS4_19SM100_MMA_F8F6F4_SSEJSI_SI_fSF_SF_NS4_17integral_constantINS4_4UMMA5MajorELSQ_0EEESR_NSO_INSP_7ScaleInELSS_0EEEST_EEEEEENS4_6LayoutINS5_IJSB_SB_SB_EEENS5_IJNSA_ILi0EEESY_SY_EEEEENS5_IJNS4_10UnderscoreES11_S11_EEEEENS4_23SM90_TMA_LOAD_MULTICASTENS4_14ComposedLayoutINS4_7SwizzleILi1ELi4ELi3EEENS4_18smem_ptr_flag_bitsILi8EEENSW_INS5_IJNSA_ILi8EEESG_EEENS5_IJSG_SB_EEEEEEEvNS4_8identityENS4_13SM90_TMA_LOADES1E_vS1F_EENS_8epilogue10collective18CollectiveEpilogueINS1I_23Sm100TmaWarpSpecializedILi2ELi2ELi64ELb0ELb0EEEJSH_NS5_IJNSW_ISF_SB_EENSW_INSA_ILi64EEESB_EEEEESI_SJ_SI_SJ_NS1I_6fusion15FusionCallbacksIS1M_NS1R_17LinearCombinationISI_fSI_fLNS_15FloatRoundStyleE2EEESH_S1Q_JEEENS4_5SM1004TMEM4LOAD26SM100_TMEM_LOAD_32dp32b64xES1G_NS15_INS16_ILi2ELi4ELi3EEES19_NSW_INS5_IJS1A_S1O_EEENS5_IJS1O_SB_EEEEEEENS4_39AutoVectorizingCopyWithAssumedAlignmentILi128EEENS4_14SM90_TMA_STOREES25_S27_S27_EEEvvEEEEvNT_6ParamsE)
        /*0008*/ 	.word	0x000000cf


	//----- nvinfo : EIATTR_FRAME_SIZE
	.align		4
.L_19:
        /*000c*/ 	.byte	0x04, 0x11
        /*000e*/ 	.short	(.L_21 - .L_20)
	.align		4
.L_20:
        /*0010*/ 	.word	index@($__internal_2_$__cuda_sm10x_tcgen05_guardrail_trap_unallocated_columns_being_dealloced)
        /*0014*/ 	.word	0x00000000


	//----- nvinfo : EIATTR_FRAME_SIZE
	.align		4
.L_21:
        /*0018*/ 	.byte	0x04, 0x11
        /*001a*/ 	.short	(.L_23 - .L_22)
	.align		4
.L_22:
        /*001c*/ 	.word	index@($__internal_1_$__cuda_sm10x_tcgen05_guardrail_trap_phase_invalid_during_alloc)
        /*0020*/ 	.word	0x00000000


	//----- nvinfo : EIATTR_FRAME_SIZE
	.align		4
.L_23:
        /*0024*/ 	.byte	0x04, 0x11
        /*0026*/ 	.short	(.L_25 - .L_24)
	.align		4
.L_24:
        /*0028*/ 	.word	index@($__internal_0_$__cuda_sm10x_tcgen05_guardrail_trap_col_being_dealloced_not_returned_by_alloc)
        /*002c*/ 	.word	0x00000000


	//----- nvinfo : EIATTR_FRAME_SIZE
	.align		4
.L_25:
        /*0030*/ 	.byte	0x04, 0x11
        /*0032*/ 	.short	(.L_27 - .L_26)
	.align		4
.L_26:
        /*0034*/ 	.word	index@(_ZN7cutlass13device_kernelINS_4gemm6kernel13GemmUniversalIN4cute5tupleIJiiiiEEENS1_10collective13CollectiveMmaINS1_35MainloopSm100TmaUmmaWarpSpecializedILi4ELi2ELi4ENS5_IJNS4_1CILi1EEENSA_ILi2EEESB_EEEEENS5_IJNSA_ILi128EEESF_NSA_ILi32EEEEEENS_12float_e4m3_tENS5_IJlSB_lEEESI_SJ_NS4_8TiledMMAINS4_8MMA_AtomIJNS4_10MMA_TraitsINS4_19SM100_MMA_F8F6F4_SSEJSI_SI_fSF_SF_NS4_17integral_constantINS4_4UMMA5MajorELSQ_0EEESR_NSO_INSP_7ScaleInELSS_0EEEST_EEEEEENS4_6LayoutINS5_IJSB_SB_SB_EEENS5_IJNSA_ILi0EEESY_SY_EEEEENS5_IJNS4_10UnderscoreES11_S11_EEEEENS4_23SM90_TMA_LOAD_MULTICASTENS4_14ComposedLayoutINS4_7SwizzleILi1ELi4ELi3EEENS4_18smem_ptr_flag_bitsILi8EEENSW_INS5_IJNSA_ILi8EEESG_EEENS5_IJSG_SB_EEEEEEEvNS4_8identityENS4_13SM90_TMA_LOADES1E_vS1F_EENS_8epilogue10collective18CollectiveEpilogueINS1I_23Sm100TmaWarpSpecializedILi2ELi2ELi64ELb0ELb0EEEJSH_NS5_IJNSW_ISF_SB_EENSW_INSA_ILi64EEESB_EEEEESI_SJ_SI_SJ_NS1I_6fusion15FusionCallbacksIS1M_NS1R_17LinearCombinationISI_fSI_fLNS_15FloatRoundStyleE2EEESH_S1Q_JEEENS4_5SM1004TMEM4LOAD26SM100_TMEM_LOAD_32dp32b64xES1G_NS15_INS16_ILi2ELi4ELi3EEES19_NSW_INS5_IJS1A_S1O_EEENS5_IJS1O_SB_EEEEEEENS4_39AutoVectorizingCopyWithAssumedAlignmentILi128EEENS4_14SM90_TMA_STOREES25_S27_S27_EEEvvEEEEvNT_6ParamsE)
        /*0038*/ 	.word	0x00000000


	//----- nvinfo : EIATTR_MIN_STACK_SIZE
	.align		4
.L_27:
        /*003c*/ 	.byte	0x04, 0x12
        /*003e*/ 	.short	(.L_29 - .L_28)
	.align		4
.L_28:
        /*0040*/ 	.word	index@(_ZN7cutlass13device_kernelINS_4gemm6kernel13GemmUniversalIN4cute5tupleIJiiiiEEENS1_10collective13CollectiveMmaINS1_35MainloopSm100TmaUmmaWarpSpecializedILi4ELi2ELi4ENS5_IJNS4_1CILi1EEENSA_ILi2EEESB_EEEEENS5_IJNSA_ILi128EEESF_NSA_ILi32EEEEEENS_12float_e4m3_tENS5_IJlSB_lEEESI_SJ_NS4_8TiledMMAINS4_8MMA_AtomIJNS4_10MMA_TraitsINS4_19SM100_MMA_F8F6F4_SSEJSI_SI_fSF_SF_NS4_17integral_constantINS4_4UMMA5MajorELSQ_0EEESR_NSO_INSP_7ScaleInELSS_0EEEST_EEEEEENS4_6LayoutINS5_IJSB_SB_SB_EEENS5_IJNSA_ILi0EEESY_SY_EEEEENS5_IJNS4_10UnderscoreES11_S11_EEEEENS4_23SM90_TMA_LOAD_MULTICASTENS4_14ComposedLayoutINS4_7SwizzleILi1ELi4ELi3EEENS4_18smem_ptr_flag_bitsILi8EEENSW_INS5_IJNSA_ILi8EEESG_EEENS5_IJSG_SB_EEEEEEEvNS4_8identityENS4_13SM90_TMA_LOADES1E_vS1F_EENS_8epilogue10collective18CollectiveEpilogueINS1I_23Sm100TmaWarpSpecializedILi2ELi2ELi64ELb0ELb0EEEJSH_NS5_IJNSW_ISF_SB_EENSW_INSA_ILi64EEESB_EEEEESI_SJ_SI_SJ_NS1I_6fusion15FusionCallbacksIS1M_NS1R_17LinearCombinationISI_fSI_fLNS_15FloatRoundStyleE2EEESH_S1Q_JEEENS4_5SM1004TMEM4LOAD26SM100_TMEM_LOAD_32dp32b64xES1G_NS15_INS16_ILi2ELi4ELi3EEES19_NSW_INS5_IJS1A_S1O_EEENS5_IJS1O_SB_EEEEEEENS4_39AutoVectorizingCopyWithAssumedAlignmentILi128EEENS4_14SM90_TMA_STOREES25_S27_S27_EEEvvEEEEvNT_6ParamsE)
        /*0044*/ 	.word	0x00000000
.L_29:


//--------------------- .nv.compat                --------------------------
	.section	.nv.compat,"",@"SHT_CUDA_COMPAT_INFO"
	.align	4
        /*0000*/ 	.byte	0x02, 0x09, 0x01, 0x00, 0x02, 0x02, 0x02, 0x00, 0x02, 0x05, 0x05, 0x00, 0x03, 0x07, 0x01, 0x01
        /*0010*/ 	.byte	0x02, 0x03, 0x01, 0x00, 0x02, 0x06, 0x01, 0x00, 0x04, 0x0b, 0x08, 0x00, 0x09, 0x00, 0x00, 0x00
        /*0020*/ 	.byte	0x00, 0x00, 0x00, 0x00


//--------------------- .nv.info._ZN7cutlass13device_kernelINS_4gemm6kernel13GemmUniversalIN4cute5tupleIJiiiiEEENS1_10collective13CollectiveMmaINS1_35MainloopSm100TmaUmmaWarpSpecializedILi4ELi2ELi4ENS5_IJNS4_1CILi1EEENSA_ILi2EEESB_EEEEENS5_IJNSA_ILi128EEESF_NSA_ILi32EEEEEENS_12float_e4m3_tENS5_IJlSB_lEEESI_SJ_NS4_8TiledMMAINS4_8MMA_AtomIJNS4_10MMA_TraitsINS4_19SM100_MMA_F8F6F4_SSEJSI_SI_fSF_SF_NS4_17integral_constantINS4_4UMMA5MajorELSQ_0EEESR_NSO_INSP_7ScaleInELSS_0EEEST_EEEEEENS4_6LayoutINS5_IJSB_SB_SB_EEENS5_IJNSA_ILi0EEESY_SY_EEEEENS5_IJNS4_10UnderscoreES11_S11_EEEEENS4_23SM90_TMA_LOAD_MULTICASTENS4_14ComposedLayoutINS4_7SwizzleILi1ELi4ELi3EEENS4_18smem_ptr_flag_bitsILi8EEENSW_INS5_IJNSA_ILi8EEESG_EEENS5_IJSG_SB_EEEEEEEvNS4_8identityENS4_13SM90_TMA_LOADES1E_vS1F_EENS_8epilogue10collective18CollectiveEpilogueINS1I_23Sm100TmaWarpSpecializedILi2ELi2ELi64ELb0ELb0EEEJSH_NS5_IJNSW_ISF_SB_EENSW_INSA_ILi64EEESB_EEEEESI_SJ_SI_SJ_NS1I_6fusion15FusionCallbacksIS1M_NS1R_17LinearCombinationISI_fSI_fLNS_15FloatRoundStyleE2EEESH_S1Q_JEEENS4_5SM1004TMEM4LOAD26SM100_TMEM_LOAD_32dp32b64xES1G_NS15_INS16_ILi2ELi4ELi3EEES19_NSW_INS5_IJS1A_S1O_EEENS5_IJS1O_SB_EEEEEEENS4_39AutoVectorizingCopyWithAssumedAlignmentILi128EEENS4_14SM90_TMA_STOREES25_S27_S27_EEEvvEEEEvNT_6ParamsE --------------------------
	.section	.nv.info._ZN7cutlass13device_kernelINS_4gemm6kernel13GemmUniversalIN4cute5tupleIJiiiiEEENS1_10collective13CollectiveMmaINS1_35MainloopSm100TmaUmmaWarpSpecializedILi4ELi2ELi4ENS5_IJNS4_1CILi1EEENSA_ILi2EEESB_EEEEENS5_IJNSA_ILi128EEESF_NSA_ILi32EEEEEENS_12float_e4m3_tENS5_IJlSB_lEEESI_SJ_NS4_8TiledMMAINS4_8MMA_AtomIJNS4_10MMA_TraitsINS4_19SM100_MMA_F8F6F4_SSEJSI_SI_fSF_SF_NS4_17integral_constantINS4_4UMMA5MajorELSQ_0EEESR_NSO_INSP_7ScaleInELSS_0EEEST_EEEEEENS4_6LayoutINS5_IJSB_SB_SB_EEENS5_IJNSA_ILi0EEESY_SY_EEEEENS5_IJNS4_10UnderscoreES11_S11_EEEEENS4_23SM90_TMA_LOAD_MULTICASTENS4_14ComposedLayoutINS4_7SwizzleILi1ELi4ELi3EEENS4_18smem_ptr_flag_bitsILi8EEENSW_INS5_IJNSA_ILi8EEESG_EEENS5_IJSG_SB_EEEEEEEvNS4_8identityENS4_13SM90_TMA_LOADES1E_vS1F_EENS_8epilogue10collective18CollectiveEpilogueINS1I_23Sm100TmaWarpSpecializedILi2ELi2ELi64ELb0ELb0EEEJSH_NS5_IJNSW_ISF_SB_EENSW_INSA_ILi64EEESB_EEEEESI_SJ_SI_SJ_NS1I_6fusion15FusionCallbacksIS1M_NS1R_17LinearCombinationISI_fSI_fLNS_15FloatRoundStyleE2EEESH_S1Q_JEEENS4_5SM1004TMEM4LOAD26SM100_TMEM_LOAD_32dp32b64xES1G_NS15_INS16_ILi2ELi4ELi3EEES19_NSW_INS5_IJS1A_S1O_EEENS5_IJS1O_SB_EEEEEEENS4_39AutoVectorizingCopyWithAssumedAlignmentILi128EEENS4_14SM90_TMA_STOREES25_S27_S27_EEEvvEEEEvNT_6ParamsE,"",@"SHT_CUDA_INFO"
	.sectionflags	@""
	.align	4


	//----- nvinfo : EIATTR_CUDA_API_VERSION
	.align		4
        /*0000*/ 	.byte	0x04, 0x37
        /*0002*/ 	.short	(.L_31 - .L_30)
.L_30:
        /*0004*/ 	.word	0x00000082


	//----- nvinfo : EIATTR_KPARAM_INFO
	.align		4
.L_31:
        /*0008*/ 	.byte	0x04, 0x17
        /*000a*/ 	.short	(.L_33 - .L_32)
.L_32:
        /*000c*/ 	.word	0x00000000
        /*0010*/ 	.short	0x0000
        /*0012*/ 	.short	0x0000
        /*0014*/ 	.byte	0x00, 0xf0, 0x01, 0x20


	//----- nvinfo : EIATTR_AT_ENTRY_FRAGMENTS
	.align		4
.L_33:
        /*0018*/ 	.byte	0x04, 0x4f
        /*001a*/ 	.short	(.L_35 - .L_34)


	//   ....[0]....
.L_34:
        /*001c*/ 	.word	0x00000006


	//----- nvinfo : EIATTR_RESERVED_SMEM_USED
	.align		4
.L_35:
        /*0020*/ 	.byte	0x01, 0x41
	.zero		2


	//----- nvinfo : EIATTR_SPARSE_MMA_MASK
	.align		4
        /*0024*/ 	.byte	0x03, 0x50
        /*0026*/ 	.short	0x0000


	//----- nvinfo : EIATTR_TCGEN05_1CTA_USED
	.align		4
        /*0028*/ 	.byte	0x01, 0x51
	.zero		2


	//----- nvinfo : EIATTR_MAXREG_COUNT
	.align		4
        /*002c*/ 	.byte	0x03, 0x1b
        /*002e*/ 	.short	0x00ff


	//----- nvinfo : EIATTR_NUM_BARRIERS
	.align		4
        /*0030*/ 	.byte	0x02, 0x4c
        /*0032*/ 	.byte	0x07
	.zero		1


	//----- nvinfo : EIATTR_EXTERNS
	.align		4
        /*0034*/ 	.byte	0x04, 0x0f
        /*0036*/ 	.short	(.L_37 - .L_36)


	//   ....[0]....
	.align		4
.L_36:
        /*0038*/ 	.word	index@(__assertfail)


	//----- nvinfo : EIATTR_MERCURY_ISA_VERSION
	.align		4
.L_37:
        /*003c*/ 	.byte	0x03, 0x5f
        /*003e*/ 	.short	0x0101


	//----- nvinfo : EIATTR_INT_WARP_WIDE_INSTR_OFFSETS
	.align		4
        /*0040*/ 	.byte	0x04, 0x31
        /*0042*/ 	.short	(.L_39 - .L_38)


	//   ....[0]....
.L_38:
        /*0044*/ 	.word	0x00003ae0


	//   ....[1]....
        /*0048*/ 	.word	0x00003b00


	//   ....[2]....
        /*004c*/ 	.word	0x00003b30


	//   ....[3]....
        /*0050*/ 	.word	0x00004650


	//   ....[4]....
        /*0054*/ 	.word	0x000046c0


	//   ....[5]....
        /*0058*/ 	.word	0x000047a0


	//   ....[6]....
        /*005c*/ 	.word	0x00004850


	//----- nvinfo : EIATTR_COOP_GROUP_MASK_REGIDS
	.align		4
.L_39:
        /*0060*/ 	.byte	0x04, 0x29
        /*0062*/ 	.short	(.L_41 - .L_40)


	//   ....[0]....
.L_40:
        /*0064*/ 	.word	0xffffffff


	//   ....[1]....
        /*0068*/ 	.word	0xffffffff


	//   ....[2]....
        /*006c*/ 	.word	0xffffffff


	//   ....[3]....
        /*0070*/ 	.word	0xffffffff


	//   ....[4]....
        /*0074*/ 	.word	0xffffffff


	//   ....[5]....
        /*0078*/ 	.word	0xffffffff


	//   ....[6]....
        /*007c*/ 	.word	0xffffffff


	//   ....[7]....
        /*0080*/ 	.word	0xffffffff


	//   ....[8]....
        /*0084*/ 	.word	0xffffffff


	//   ....[9]....
        /*0088*/ 	.word	0xffffffff


	//   ....[10]....
        /*008c*/ 	.word	0xffffffff


	//   ....[11]....
        /*0090*/ 	.word	0xffffffff


	//   ....[12]....
        /*0094*/ 	.word	0xffffffff


	//   ....[13]....
        /*0098*/ 	.word	0xffffffff


	//----- nvinfo : EIATTR_COOP_GROUP_INSTR_OFFSETS
	.align		4
.L_41:
        /*009c*/ 	.byte	0x04, 0x28
        /*009e*/ 	.short	(.L_43 - .L_42)


	//   ....[0]....
.L_42:
        /*00a0*/ 	.word	0x00000080


	//   ....[1]....
        /*00a4*/ 	.word	0x000004f0


	//   ....[2]....
        /*00a8*/ 	.word	0x000006a0


	//   ....[3]....
        /*00ac*/ 	.word	0x00000800


	//   ....[4]....
        /*00b0*/ 	.word	0x00000900


	//   ....[5]....
        /*00b4*/ 	.word	0x00000a70


	//   ....[6]....
        /*00b8*/ 	.word	0x00000c10


	//   ....[7]....
        /*00bc*/ 	.word	0x00000dc0


	//   ....[8]....
        /*00c0*/ 	.word	0x00001fd0


	//   ....[9]....
        /*00c4*/ 	.word	0x00002e80


	//   ....[10]....
        /*00c8*/ 	.word	0x00003090


	//   ....[11]....
        /*00cc*/ 	.word	0x000030c0


	//   ....[12]....
        /*00d0*/ 	.word	0x000039c0


	//   ....[13]....
        /*00d4*/ 	.word	0x00003bf0


	//----- nvinfo : EIATTR_VRC_CTA_INIT_COUNT
	.align		4
.L_43:
        /*00d8*/ 	.byte	0x02, 0x4a
        /*00da*/ 	.byte	0x80
	.zero		1


	//----- nvinfo : EIATTR_SYSCALL_OFFSETS
	.align		4
        /*00dc*/ 	.byte	0x04, 0x46
        /*00de*/ 	.short	(.L_45 - .L_44)


	//   ....[0]....
.L_44:
        /*00e0*/ 	.word	0x00005450


	//   ....[1]....
        /*00e4*/ 	.word	0x00005590


	//   ....[2]....
        /*00e8*/ 	.word	0x00005e20


	//   ....[3]....
        /*00ec*/ 	.word	0x00007430


	//----- nvinfo : EIATTR_MBARRIER_INSTR_OFFSETS
	.align		4
.L_45:
        /*00f0*/ 	.byte	0x04, 0x39
        /*00f2*/ 	.short	(.L_47 - .L_46)


	//   ....[0]....
.L_46:
        /*00f4*/ 	.word	0x00000610
        /*00f8*/ 	.word	0x000000ff
        /*00fc*/ 	.word	0x00000000
        /*0100*/ 	.short	0x0100
        /*0102*/ 	.byte	0x04
	.zero		1


	//   ....[1]....
        /*0104*/ 	.word	0x00000620
        /*0108*/ 	.word	0x000000ff
        /*010c*/ 	.word	0x00000020
        /*0110*/ 	.short	0x0100
        /*0112*/ 	.byte	0x04
	.zero		1


	//   ....[2]....
        /*0114*/ 	.word	0x00000630
        /*0118*/ 	.word	0x000000ff
        /*011c*/ 	.word	0x00000008
        /*0120*/ 	.short	0x0100
        /*0122*/ 	.byte	0x04
	.zero		1


	//   ....[3]....
        /*0124*/ 	.word	0x00000640
        /*0128*/ 	.word	0x000000ff
        /*012c*/ 	.word	0x00000028
        /*0130*/ 	.short	0x0100
        /*0132*/ 	.byte	0x04
	.zero		1


	//   ....[4]....
        /*0134*/ 	.word	0x00000650
        /*0138*/ 	.word	0x000000ff
        /*013c*/ 	.word	0x00000010
        /*0140*/ 	.short	0x0100
        /*0142*/ 	.byte	0x04
	.zero		1


	//   ....[5]....
        /*0144*/ 	.word	0x00000660
        /*0148*/ 	.word	0x000000ff
        /*014c*/ 	.word	0x00000030
        /*0150*/ 	.short	0x0100
        /*0152*/ 	.byte	0x04
	.zero		1


	//   ....[6]....
        /*0154*/ 	.word	0x00000670
        /*0158*/ 	.word	0x000000ff
        /*015c*/ 	.word	0x00000018
        /*0160*/ 	.short	0x0100
        /*0162*/ 	.byte	0x04
	.zero		1


	//   ....[7]....
        /*0164*/ 	.word	0x00000680
        /*0168*/ 	.word	0x000000ff
        /*016c*/ 	.word	0x00000038
        /*0170*/ 	.short	0x0100
        /*0172*/ 	.byte	0x04
	.zero		1


	//   ....[8]....
        /*0174*/ 	.word	0x000007b0
        /*0178*/ 	.word	0x000000ff
        /*017c*/ 	.word	0x00000040
        /*0180*/ 	.short	0x0100
        /*0182*/ 	.byte	0x04
	.zero		1


	//   ....[9]....
        /*0184*/ 	.word	0x000007c0
        /*0188*/ 	.word	0x000000ff
        /*018c*/ 	.word	0x00000050
        /*0190*/ 	.short	0x0100
        /*0192*/ 	.byte	0x04
	.zero		1


	//   ....[10]....
        /*0194*/ 	.word	0x000007d0
        /*0198*/ 	.word	0x000000ff
        /*019c*/ 	.word	0x00000048
        /*01a0*/ 	.short	0x0100
        /*01a2*/ 	.byte	0x04
	.zero		1


	//   ....[11]....
        /*01a4*/ 	.word	0x000007e0
        /*01a8*/ 	.word	0x000000ff
        /*01ac*/ 	.word	0x00000058
        /*01b0*/ 	.short	0x0100
        /*01b2*/ 	.byte	0x04
	.zero		1


	//   ....[12]....
        /*01b4*/ 	.word	0x000008d0
        /*01b8*/ 	.word	0x000000ff
        /*01bc*/ 	.word	0x00000060
        /*01c0*/ 	.short	0x0100
        /*01c2*/ 	.byte	0x06
	.zero		1


	//   ....[13]....
        /*01c4*/ 	.word	0x000008e0
        /*01c8*/ 	.word	0x000000ff
        /*01cc*/ 	.word	0x00000068
        /*01d0*/ 	.short	0x0100
        /*01d2*/ 	.byte	0x06
	.zero		1


	//   ....[14]....
        /*01d4*/ 	.word	0x00000a20
        /*01d8*/ 	.word	0x000000ff
        /*01dc*/ 	.word	0x00000070
        /*01e0*/ 	.short	0x0100
        /*01e2*/ 	.byte	0x06
	.zero		1


	//   ....[15]....
        /*01e4*/ 	.word	0x00000a30
        /*01e8*/ 	.word	0x000000ff
        /*01ec*/ 	.word	0x00000080
        /*01f0*/ 	.short	0x0100
        /*01f2*/ 	.byte	0x06
	.zero		1


	//   ....[16]....
        /*01f4*/ 	.word	0x00000a40
        /*01f8*/ 	.word	0x000000ff
        /*01fc*/ 	.word	0x00000078
        /*0200*/ 	.short	0x0100
        /*0202*/ 	.byte	0x06
	.zero		1


	//   ....[17]....
        /*0204*/ 	.word	0x00000a50
        /*0208*/ 	.word	0x000000ff
        /*020c*/ 	.word	0x00000088
        /*0210*/ 	.short	0x0100
        /*0212*/ 	.byte	0x06
	.zero		1


	//   ....[18]....
        /*0214*/ 	.word	0x00000b80
        /*0218*/ 	.word	0x000000ff
        /*021c*/ 	.word	0x00000090
        /*0220*/ 	.short	0x0100
        /*0222*/ 	.byte	0x04
	.zero		1


	//   ....[19]....
        /*0224*/ 	.word	0x00000b90
        /*0228*/ 	.word	0x000000ff
        /*022c*/ 	.word	0x000000b0
        /*0230*/ 	.short	0x0100
        /*0232*/ 	.byte	0x04
	.zero		1


	//   ....[20]....
        /*0234*/ 	.word	0x00000ba0
        /*0238*/ 	.word	0x000000ff
        /*023c*/ 	.word	0x00000098
        /*0240*/ 	.short	0x0100
        /*0242*/ 	.byte	0x04
	.zero		1


	//   ....[21]....
        /*0244*/ 	.word	0x00000bb0
        /*0248*/ 	.word	0x000000ff
        /*024c*/ 	.word	0x000000b8
        /*0250*/ 	.short	0x0100
        /*0252*/ 	.byte	0x04
	.zero		1


	//   ....[22]....
        /*0254*/ 	.word	0x00000bc0
        /*0258*/ 	.word	0x000000ff
        /*025c*/ 	.word	0x000000a0
        /*0260*/ 	.short	0x0100
        /*0262*/ 	.byte	0x04
	.zero		1


	//   ....[23]....
        /*0264*/ 	.word	0x00000bd0
        /*0268*/ 	.word	0x000000ff
        /*026c*/ 	.word	0x000000c0
        /*0270*/ 	.short	0x0100
        /*0272*/ 	.byte	0x04
	.zero		1


	//   ....[24]....
        /*0274*/ 	.word	0x00000be0
        /*0278*/ 	.word	0x000000ff
        /*027c*/ 	.word	0x000000a8
        /*0280*/ 	.short	0x0100
        /*0282*/ 	.byte	0x04
	.zero		1


	//   ....[25]....
        /*0284*/ 	.word	0x00000bf0
        /*0288*/ 	.word	0x000000ff
        /*028c*/ 	.word	0x000000c8
        /*0290*/ 	.short	0x0100
        /*0292*/ 	.byte	0x04
	.zero		1


	//   ....[26]....
        /*0294*/ 	.word	0x00000ce0
        /*0298*/ 	.word	0x000000ff
        /*029c*/ 	.word	0x000000d0
        /*02a0*/ 	.short	0x0100
        /*02a2*/ 	.byte	0x04
	.zero		1


	//   ....[27]....
        /*02a4*/ 	.word	0x00000cf0
        /*02a8*/ 	.word	0x000000ff
        /*02ac*/ 	.word	0x000000e0
        /*02b0*/ 	.short	0x0100
        /*02b2*/ 	.byte	0x04
	.zero		1


	//   ....[28]....
        /*02b4*/ 	.word	0x00000d00
        /*02b8*/ 	.word	0x000000ff
        /*02bc*/ 	.word	0x000000d8
        /*02c0*/ 	.short	0x0100
        /*02c2*/ 	.byte	0x04
	.zero		1


	//   ....[29]....
        /*02c4*/ 	.word	0x00000d10
        /*02c8*/ 	.word	0x000000ff
        /*02cc*/ 	.word	0x000000e8
        /*02d0*/ 	.short	0x0100
        /*02d2*/ 	.byte	0x04
	.zero		1


	//   ....[30]....
        /*02d4*/ 	.word	0x00001850
        /*02d8*/ 	.word	0x00000003
        /*02dc*/ 	.word	0x000000e0
        /*02e0*/ 	.short	0x010a
        /*02e2*/ 	.byte	0xff
	.zero		1


	//   ....[31]....
        /*02e4*/ 	.word	0x00001880
        /*02e8*/ 	.word	0x00000003
        /*02ec*/ 	.word	0x000000d0
        /*02f0*/ 	.short	0x0101
        /*02f2*/ 	.byte	0xff
	.zero		1


	//   ....[32]....
        /*02f4*/ 	.word	0x00001950
        /*02f8*/ 	.word	0x000000ff
        /*02fc*/ 	.word	0x00000020
        /*0300*/ 	.short	0x010a
        /*0302*/ 	.byte	0x04
	.zero		1


	//   ....[33]....
        /*0304*/ 	.word	0x000019d0
        /*0308*/ 	.word	0x000000ff
        /*030c*/ 	.word	0x00000020
        /*0310*/ 	.short	0x010a
        /*0312*/ 	.byte	0x21
	.zero		1


	//   ....[34]....
        /*0314*/ 	.word	0x00001b70
        /*0318*/ 	.word	0x000000ff
        /*031c*/ 	.word	0x00000020
        /*0320*/ 	.short	0x010a
        /*0322*/ 	.byte	0x08
	.zero		1


	//   ....[35]....
        /*0324*/ 	.word	0x00001c80
        /*0328*/ 	.word	0x000000ff
        /*032c*/ 	.word	0x00000068
        /*0330*/ 	.short	0x0101
        /*0332*/ 	.byte	0x06
	.zero		1


	//   ....[36]....
        /*0334*/ 	.word	0x00001ca0
        /*0338*/ 	.word	0x000000ff
        /*033c*/ 	.word	0x00000020
        /*0340*/ 	.short	0x010a
        /*0342*/ 	.byte	0x04
	.zero		1


	//   ....[37]....
        /*0344*/ 	.word	0x00001d20
        /*0348*/ 	.word	0x000000ff
        /*034c*/ 	.word	0x00000020
        /*0350*/ 	.short	0x010a
        /*0352*/ 	.byte	0x11
	.zero		1


	//   ....[38]....
        /*0354*/ 	.word	0x00001ec0
        /*0358*/ 	.word	0x000000ff
        /*035c*/ 	.word	0x00000020
        /*0360*/ 	.short	0x010a
        /*0362*/ 	.byte	0x07
	.zero		1


	//   ....[39]....
        /*0364*/ 	.word	0x00002000
        /*0368*/ 	.word	0x00000003
        /*036c*/ 	.word	0x00000070
        /*0370*/ 	.short	0x010a
        /*0372*/ 	.byte	0xff
	.zero		1


	//   ....[40]....
        /*0374*/ 	.word	0x00002150
        /*0378*/ 	.word	0x00000000
        /*037c*/ 	.word	0x00000000
        /*0380*/ 	.short	0x0101
        /*0382*/ 	.byte	0xff
	.zero		1


	//   ....[41]....
        /*0384*/ 	.word	0x00002700
        /*0388*/ 	.word	0x000000ff
        /*038c*/ 	.word	0x00000000
        /*0390*/ 	.short	0x010a
        /*0392*/ 	.byte	0x04
	.zero		1


	//   ....[42]....
        /*0394*/ 	.word	0x00002790
        /*0398*/ 	.word	0x000000ff
        /*039c*/ 	.word	0x00000000
        /*03a0*/ 	.short	0x010a
        /*03a2*/ 	.byte	0x05
	.zero		1


	//   ....[43]....
        /*03a4*/ 	.word	0x00002820
        /*03a8*/ 	.word	0x000000ff
        /*03ac*/ 	.word	0x00000000
        /*03b0*/ 	.short	0x010a
        /*03b2*/ 	.byte	0x05
	.zero		1


	//   ....[44]....
        /*03b4*/ 	.word	0x000028c0
        /*03b8*/ 	.word	0x00000000
        /*03bc*/ 	.word	0x00000000
        /*03c0*/ 	.short	0x010a
        /*03c2*/ 	.byte	0xff
	.zero		1


	//   ....[45]....
        /*03c4*/ 	.word	0x000029e0
        /*03c8*/ 	.word	0x00000002
        /*03cc*/ 	.word	0x000000d0
        /*03d0*/ 	.short	0x010a
        /*03d2*/ 	.byte	0xff
	.zero		1


	//   ....[46]....
        /*03d4*/ 	.word	0x00002a40
        /*03d8*/ 	.word	0x00000004
        /*03dc*/ 	.word	0x00000000
        /*03e0*/ 	.short	0x0101
        /*03e2*/ 	.byte	0xff
	.zero		1


	//   ....[47]....
        /*03e4*/ 	.word	0x00002a60
        /*03e8*/ 	.word	0x000000ff
        /*03ec*/ 	.word	0x00000080
        /*03f0*/ 	.short	0x010a
        /*03f2*/ 	.byte	0x04
	.zero		1


	//   ....[48]....
        /*03f4*/ 	.word	0x00002b80
        /*03f8*/ 	.word	0x00000002
        /*03fc*/ 	.word	0x00000070
        /*0400*/ 	.short	0x010a
        /*0402*/ 	.byte	0xff
	.zero		1


	//   ....[49]....
        /*0404*/ 	.word	0x00002c90
        /*0408*/ 	.word	0x00000002
        /*040c*/ 	.word	0x00000000
        /*0410*/ 	.short	0x0101
        /*0412*/ 	.byte	0xff
	.zero		1


	//   ....[50]....
        /*0414*/ 	.word	0x00002d20
        /*0418*/ 	.word	0x000000ff
        /*041c*/ 	.word	0x00000080
        /*0420*/ 	.short	0x0106
        /*0422*/ 	.byte	0x04
	.zero		1


	//   ....[51]....
        /*0424*/ 	.word	0x00002d40
        /*0428*/ 	.word	0x000000ff
        /*042c*/ 	.word	0x00000080
        /*0430*/ 	.short	0x010a
        /*0432*/ 	.byte	0x04
	.zero		1


	//   ....[52]....
        /*0434*/ 	.word	0x00002dd0
        /*0438*/ 	.word	0x000000ff
        /*043c*/ 	.word	0x00000080
        /*0440*/ 	.short	0x0106
        /*0442*/ 	.byte	0x07
	.zero		1


	//   ....[53]....
        /*0444*/ 	.word	0x00002e10
        /*0448*/ 	.word	0x00000000
        /*044c*/ 	.word	0x00000080
        /*0450*/ 	.short	0x010a
        /*0452*/ 	.byte	0xff
	.zero		1


	//   ....[54]....
        /*0454*/ 	.word	0x00003300
        /*0458*/ 	.word	0x00000000
        /*045c*/ 	.word	0x00000070
        /*0460*/ 	.short	0x010a
        /*0462*/ 	.byte	0xff
	.zero		1


	//   ....[55]....
        /*0464*/ 	.word	0x00003400
        /*0468*/ 	.word	0x00000003
        /*046c*/ 	.word	0x00000000
        /*0470*/ 	.short	0x0101
        /*0472*/ 	.byte	0xff
	.zero		1


	//   ....[56]....
        /*0474*/ 	.word	0x00003410
        /*0478*/ 	.word	0x000000ff
        /*047c*/ 	.word	0x00000000
        /*0480*/ 	.short	0x010a
        /*0482*/ 	.byte	0x04
	.zero		1


	//   ....[57]....
        /*0484*/ 	.word	0x00003430
        /*0488*/ 	.word	0x000000ff
        /*048c*/ 	.word	0x000000b0
        /*0490*/ 	.short	0x010a
        /*0492*/ 	.byte	0x12
	.zero		1


	//   ....[58]....
        /*0494*/ 	.word	0x00003510
        /*0498*/ 	.word	0x000000ff
        /*049c*/ 	.word	0x00000000
        /*04a0*/ 	.short	0x010a
        /*04a2*/ 	.byte	0x06
	.zero		1


	//   ....[59]....
        /*04a4*/ 	.word	0x00003610
        /*04a8*/ 	.word	0x000000ff
        /*04ac*/ 	.word	0x00000000
        /*04b0*/ 	.short	0x010a
        /*04b2*/ 	.byte	0x04
	.zero		1


	//   ....[60]....
        /*04b4*/ 	.word	0x000037f0
        /*04b8*/ 	.word	0x000000ff
        /*04bc*/ 	.word	0x00000000
        /*04c0*/ 	.short	0x010a
        /*04c2*/ 	.byte	0x04
	.zero		1


	//   ....[61]....
        /*04c4*/ 	.word	0x00003880
        /*04c8*/ 	.word	0x000000ff
        /*04cc*/ 	.word	0x00000000
        /*04d0*/ 	.short	0x010a
        /*04d2*/ 	.byte	0x05
	.zero		1


	//   ....[62]....
        /*04d4*/ 	.word	0x00003910
        /*04d8*/ 	.word	0x000000ff
        /*04dc*/ 	.word	0x00000000
        /*04e0*/ 	.short	0x010a
        /*04e2*/ 	.byte	0x05
	.zero		1


	//   ....[63]....
        /*04e4*/ 	.word	0x000039a0
        /*04e8*/ 	.word	0x000000ff
        /*04ec*/ 	.word	0x00000000
        /*04f0*/ 	.short	0x010a
        /*04f2*/ 	.byte	0x04
	.zero		1


	//   ....[64]....
        /*04f4*/ 	.word	0x00003e50
        /*04f8*/ 	.word	0x0000000c
        /*04fc*/ 	.word	0x00000070
        /*0500*/ 	.short	0x010a
        /*0502*/ 	.byte	0xff
	.zero		1


	//   ....[65]....
        /*0504*/ 	.word	0x00003fc0
        /*0508*/ 	.word	0x00000000
        /*050c*/ 	.word	0x00000000
        /*0510*/ 	.short	0x0101
        /*0512*/ 	.byte	0xff
	.zero		1


	//   ....[66]....
        /*0514*/ 	.word	0x00004450
        /*0518*/ 	.word	0x000000ff
        /*051c*/ 	.word	0x00000068
        /*0520*/ 	.short	0x010a
        /*0522*/ 	.byte	0x15
	.zero		1


	//   ....[67]....
        /*0524*/ 	.word	0x000045d0
        /*0528*/ 	.word	0x000000ff
        /*052c*/ 	.word	0x00000050
        /*0530*/ 	.short	0x010a
        /*0532*/ 	.byte	0x15
	.zero		1


	//   ....[68]....
        /*0534*/ 	.word	0x00004750
        /*0538*/ 	.word	0x000000ff
        /*053c*/ 	.word	0x00000040
        /*0540*/ 	.short	0x010b
        /*0542*/ 	.byte	0x15
	.zero		1


	//   ....[69]....
        /*0544*/ 	.word	0x00004760
        /*0548*/ 	.word	0x000000ff
        /*054c*/ 	.word	0x00000000
        /*0550*/ 	.short	0x0101
        /*0552*/ 	.byte	0x06
	.zero		1


	//   ....[70]....
        /*0554*/ 	.word	0x00004770
        /*0558*/ 	.word	0x000000ff
        /*055c*/ 	.word	0x00000058
        /*0560*/ 	.short	0x010a
        /*0562*/ 	.byte	0x15
	.zero		1


	//   ....[71]....
        /*0564*/ 	.word	0x00004960
        /*0568*/ 	.word	0x000000ff
        /*056c*/ 	.word	0x00000048
        /*0570*/ 	.short	0x010b
        /*0572*/ 	.byte	0x15
	.zero		1


	//   ....[72]....
        /*0574*/ 	.word	0x00004970
        /*0578*/ 	.word	0x000000ff
        /*057c*/ 	.word	0x00000000
        /*0580*/ 	.short	0x0101
        /*0582*/ 	.byte	0x21
	.zero		1


	//   ....[73]....
        /*0584*/ 	.word	0x000049a0
        /*0588*/ 	.word	0x000000ff
        /*058c*/ 	.word	0x00000050
        /*0590*/ 	.short	0x010a
        /*0592*/ 	.byte	0x15
	.zero		1


	//   ....[74]....
        /*0594*/ 	.word	0x000049e0
        /*0598*/ 	.word	0x00000000
        /*059c*/ 	.word	0x00000058
        /*05a0*/ 	.short	0x010a
        /*05a2*/ 	.byte	0xff
	.zero		1


	//   ....[75]....
        /*05a4*/ 	.word	0x00004cf0
        /*05a8*/ 	.word	0x00000003
        /*05ac*/ 	.word	0x00000070
        /*05b0*/ 	.short	0x010a
        /*05b2*/ 	.byte	0xff
	.zero		1


	//   ....[76]....
        /*05b4*/ 	.word	0x00004e70
        /*05b8*/ 	.word	0x00000000
        /*05bc*/ 	.word	0x00000000
        /*05c0*/ 	.short	0x0101
        /*05c2*/ 	.byte	0xff
	.zero		1


	//   ....[77]....
        /*05c4*/ 	.word	0x000059c0
        /*05c8*/ 	.word	0x00000003
        /*05cc*/ 	.word	0x00000040
        /*05d0*/ 	.short	0x010a
        /*05d2*/ 	.byte	0xff
	.zero		1


	//   ....[78]....
        /*05d4*/ 	.word	0x00005a00
        /*05d8*/ 	.word	0x000000ba
        /*05dc*/ 	.word	0x00000090
        /*05e0*/ 	.short	0x010a
        /*05e2*/ 	.byte	0xff
	.zero		1


	//   ....[79]....
        /*05e4*/ 	.word	0x00005b30
        /*05e8*/ 	.word	0x00000003
        /*05ec*/ 	.word	0x00000040
        /*05f0*/ 	.short	0x010a
        /*05f2*/ 	.byte	0xff
	.zero		1


	//   ....[80]....
        /*05f4*/ 	.word	0x00005c70
        /*05f8*/ 	.word	0x00000000
        /*05fc*/ 	.word	0x00000000
        /*0600*/ 	.short	0x0101
        /*0602*/ 	.byte	0xff
	.zero		1


	//   ....[81]....
        /*0604*/ 	.word	0x00005cf0
        /*0608*/ 	.word	0x000000ba
        /*060c*/ 	.word	0x00000090
        /*0610*/ 	.short	0x010a
        /*0612*/ 	.byte	0xff
	.zero		1


	//   ....[82]....
        /*0614*/ 	.word	0x000070a0
        /*0618*/ 	.word	0x000000c1
        /*061c*/ 	.word	0x00000040
        /*0620*/ 	.short	0x010a
        /*0622*/ 	.byte	0xff
	.zero		1


	//   ....[83]....
        /*0624*/ 	.word	0x00007170
        /*0628*/ 	.word	0x000000c1
        /*062c*/ 	.word	0x00000040
        /*0630*/ 	.short	0x010a
        /*0632*/ 	.byte	0xff
	.zero		1


	//   ....[84]....
        /*0634*/ 	.word	0x000072b0
        /*0638*/ 	.word	0x00000000
        /*063c*/ 	.word	0x00000000
        /*0640*/ 	.short	0x0101
        /*0642*/ 	.byte	0xff
	.zero		1


	//   ....[85]....
        /*0644*/ 	.word	0x000077b0
        /*0648*/ 	.word	0x000000ff
        /*064c*/ 	.word	0x00000000
        /*0650*/ 	.short	0x0101
        /*0652*/ 	.byte	0x04
	.zero		1


	//   ....[86]....
        /*0654*/ 	.word	0x00008760
        /*0658*/ 	.word	0x00000003
        /*065c*/ 	.word	0x000000e0
        /*0660*/ 	.short	0x010a
        /*0662*/ 	.byte	0xff
	.zero		1


	//   ....[87]....
        /*0664*/ 	.word	0x000087c0
        /*0668*/ 	.word	0x00000000
        /*066c*/ 	.word	0x00000020
        /*0670*/ 	.short	0x010a
        /*0672*/ 	.byte	0xff
	.zero		1


	//   ....[88]....
        /*0674*/ 	.word	0x00008820
        /*0678*/ 	.word	0x00000000
        /*067c*/ 	.word	0x00000020
        /*0680*/ 	.short	0x010a
        /*0682*/ 	.byte	0xff
	.zero		1


	//   ....[89]....
        /*0684*/ 	.word	0x00008870
        /*0688*/ 	.word	0x00000003
        /*068c*/ 	.word	0x00000070
        /*0690*/ 	.short	0x010a
        /*0692*/ 	.byte	0xff
	.zero		1


	//   ....[90]....
        /*0694*/ 	.word	0x000088d0
        /*0698*/ 	.word	0x00000000
        /*069c*/ 	.word	0x00000000
        /*06a0*/ 	.short	0x010a
        /*06a2*/ 	.byte	0xff
	.zero		1


	//   ....[91]....
        /*06a4*/ 	.word	0x00008930
        /*06a8*/ 	.word	0x00000000
        /*06ac*/ 	.word	0x00000000
        /*06b0*/ 	.short	0x010a
        /*06b2*/ 	.byte	0xff
	.zero		1


	//   ....[92]....
        /*06b4*/ 	.word	0x00008990
        /*06b8*/ 	.word	0x00000000
        /*06bc*/ 	.word	0x00000000
        /*06c0*/ 	.short	0x010a
        /*06c2*/ 	.byte	0xff
	.zero		1


	//   ....[93]....
        /*06c4*/ 	.word	0x000089e0
        /*06c8*/ 	.word	0x00000002
        /*06cc*/ 	.word	0x000000d0
        /*06d0*/ 	.short	0x010a
        /*06d2*/ 	.byte	0xff
	.zero		1


	//   ....[94]....
        /*06d4*/ 	.word	0x00008a40
        /*06d8*/ 	.word	0x00000002
        /*06dc*/ 	.word	0x00000080
        /*06e0*/ 	.short	0x010a
        /*06e2*/ 	.byte	0xff
	.zero		1


	//   ....[95]....
        /*06e4*/ 	.word	0x00008a90
        /*06e8*/ 	.word	0x00000002
        /*06ec*/ 	.word	0x00000070
        /*06f0*/ 	.short	0x010a
        /*06f2*/ 	.byte	0xff
	.zero		1


	//   ....[96]....
        /*06f4*/ 	.word	0x00008af0
        /*06f8*/ 	.word	0x00000000
        /*06fc*/ 	.word	0x00000080
        /*0700*/ 	.short	0x010a
        /*0702*/ 	.byte	0xff
	.zero		1


	//   ....[97]....
        /*0704*/ 	.word	0x00008b40
        /*0708*/ 	.word	0x00000000
        /*070c*/ 	.word	0x00000070
        /*0710*/ 	.short	0x010a
        /*0712*/ 	.byte	0xff
	.zero		1


	//   ....[98]....
        /*0714*/ 	.word	0x00008ba0
        /*0718*/ 	.word	0x00000003
        /*071c*/ 	.word	0x000000b0
        /*0720*/ 	.short	0x010a
        /*0722*/ 	.byte	0xff
	.zero		1


	//   ....[99]....
        /*0724*/ 	.word	0x00008c00
        /*0728*/ 	.word	0x00000000
        /*072c*/ 	.word	0x00000000
        /*0730*/ 	.short	0x010a
        /*0732*/ 	.byte	0xff
	.zero		1


	//   ....[100]....
        /*0734*/ 	.word	0x00008c60
        /*0738*/ 	.word	0x00000000
        /*073c*/ 	.word	0x00000000
        /*0740*/ 	.short	0x010a
        /*0742*/ 	.byte	0xff
	.zero		1


	//   ....[101]....
        /*0744*/ 	.word	0x00008cc0
        /*0748*/ 	.word	0x00000000
        /*074c*/ 	.word	0x00000000
        /*0750*/ 	.short	0x010a
        /*0752*/ 	.byte	0xff
	.zero		1


	//   ....[102]....
        /*0754*/ 	.word	0x00008d20
        /*0758*/ 	.word	0x00000000
        /*075c*/ 	.word	0x00000000
        /*0760*/ 	.short	0x010a
        /*0762*/ 	.byte	0xff
	.zero		1


	//   ....[103]....
        /*0764*/ 	.word	0x00008d80
        /*0768*/ 	.word	0x00000000
        /*076c*/ 	.word	0x00000000
        /*0770*/ 	.short	0x010a
        /*0772*/ 	.byte	0xff
	.zero		1


	//   ....[104]....
        /*0774*/ 	.word	0x00008dd0
        /*0778*/ 	.word	0x0000000c
        /*077c*/ 	.word	0x00000070
        /*0780*/ 	.short	0x010a
        /*0782*/ 	.byte	0xff
	.zero		1


	//   ....[105]....
        /*0784*/ 	.word	0x00008e30
        /*0788*/ 	.word	0x00000000
        /*078c*/ 	.word	0x00000068
        /*0790*/ 	.short	0x010a
        /*0792*/ 	.byte	0xff
	.zero		1


	//   ....[106]....
        /*0794*/ 	.word	0x00008e90
        /*0798*/ 	.word	0x00000000
        /*079c*/ 	.word	0x00000050
        /*07a0*/ 	.short	0x010a
        /*07a2*/ 	.byte	0xff
	.zero		1


	//   ....[107]....
        /*07a4*/ 	.word	0x00008ef0
        /*07a8*/ 	.word	0x00000000
        /*07ac*/ 	.word	0x00000058
        /*07b0*/ 	.short	0x010a
        /*07b2*/ 	.byte	0xff
	.zero		1


	//   ....[108]....
        /*07b4*/ 	.word	0x00008f50
        /*07b8*/ 	.word	0x00000000
        /*07bc*/ 	.word	0x00000050
        /*07c0*/ 	.short	0x010a
        /*07c2*/ 	.byte	0xff
	.zero		1


	//   ....[109]....
        /*07c4*/ 	.word	0x00008fa0
        /*07c8*/ 	.word	0x00000003
        /*07cc*/ 	.word	0x00000070
        /*07d0*/ 	.short	0x010a
        /*07d2*/ 	.byte	0xff
	.zero		1


	//   ....[110]....
        /*07d4*/ 	.word	0x00008ff0
        /*07d8*/ 	.word	0x00000003
        /*07dc*/ 	.word	0x00000040
        /*07e0*/ 	.short	0x010a
        /*07e2*/ 	.byte	0xff
	.zero		1


	//   ....[111]....
        /*07e4*/ 	.word	0x00009040
        /*07e8*/ 	.word	0x000000ba
        /*07ec*/ 	.word	0x00000090
        /*07f0*/ 	.short	0x010a
        /*07f2*/ 	.byte	0xff
	.zero		1


	//   ....[112]....
        /*07f4*/ 	.word	0x00009090
        /*07f8*/ 	.word	0x000000c1
        /*07fc*/ 	.word	0x00000040
        /*0800*/ 	.short	0x010a
        /*0802*/ 	.byte	0xff
	.zero		1


	//----- nvinfo : EIATTR_NUM_MBARRIERS
	.align		4
.L_47:
        /*0804*/ 	.byte	0x03, 0x38
        /*0806*/ 	.short	0x001e


	//----- nvinfo : EIATTR_EXIT_INSTR_OFFSETS
	.align		4
        /*0808*/ 	.byte	0x04, 0x1c
        /*080a*/ 	.short	(.L_49 - .L_48)


	//   ....[0]....
.L_48:
        /*080c*/ 	.word	0x000028f0


	//   ....[1]....
        /*0810*/ 	.word	0x00002de0


	//   ....[2]....
        /*0814*/ 	.word	0x00002e40


	//   ....[3]....
        /*0818*/ 	.word	0x00003c00


	//   ....[4]....
        /*081c*/ 	.word	0x00004a10


	//   ....[5]....
        /*0820*/ 	.word	0x00004a50


	//   ....[6]....
        /*0824*/ 	.word	0x00008750


	//----- nvinfo : EIATTR_MAX_THREADS
	.align		4
.L_49:
        /*0828*/ 	.byte	0x04, 0x05
        /*082a*/ 	.short	(.L_51 - .L_50)
.L_50:
        /*082c*/ 	.word	0x00000100
        /*0830*/ 	.word	0x00000001
        /*0834*/ 	.word	0x00000001


	//----- nvinfo : EIATTR_CRS_STACK_SIZE
	.align		4
.L_51:
        /*0838*/ 	.byte	0x04, 0x1e
        /*083a*/ 	.short	(.L_53 - .L_52)
.L_52:
        /*083c*/ 	.word	0x00000000


	//----- nvinfo : EIATTR_CBANK_PARAM_SIZE
	.align		4
.L_53:
        /*0840*/ 	.byte	0x03, 0x19
        /*0842*/ 	.short	0x0800


	//----- nvinfo : EIATTR_PARAM_CBANK
	.align		4
        /*0844*/ 	.byte	0x04, 0x0a
        /*0846*/ 	.short	(.L_55 - .L_54)
	.align		4
.L_54:
        /*0848*/ 	.word	index@(.nv.constant0._ZN7cutlass13device_kernelINS_4gemm6kernel13GemmUniversalIN4cute5tupleIJiiiiEEENS1_10collective13CollectiveMmaINS1_35MainloopSm100TmaUmmaWarpSpecializedILi4ELi2ELi4ENS5_IJNS4_1CILi1EEENSA_ILi2EEESB_EEEEENS5_IJNSA_ILi128EEESF_NSA_ILi32EEEEEENS_12float_e4m3_tENS5_IJlSB_lEEESI_SJ_NS4_8TiledMMAINS4_8MMA_AtomIJNS4_10MMA_TraitsINS4_19SM100_MMA_F8F6F4_SSEJSI_SI_fSF_SF_NS4_17integral_constantINS4_4UMMA5MajorELSQ_0EEESR_NSO_INSP_7ScaleInELSS_0EEEST_EEEEEENS4_6LayoutINS5_IJSB_SB_SB_EEENS5_IJNSA_ILi0EEESY_SY_EEEEENS5_IJNS4_10UnderscoreES11_S11_EEEEENS4_23SM90_TMA_LOAD_MULTICASTENS4_14ComposedLayoutINS4_7SwizzleILi1ELi4ELi3EEENS4_18smem_ptr_flag_bitsILi8EEENSW_INS5_IJNSA_ILi8EEESG_EEENS5_IJSG_SB_EEEEEEEvNS4_8identityENS4_13SM90_TMA_LOADES1E_vS1F_EENS_8epilogue10collective18CollectiveEpilogueINS1I_23Sm100TmaWarpSpecializedILi2ELi2ELi64ELb0ELb0EEEJSH_NS5_IJNSW_ISF_SB_EENSW_INSA_ILi64EEESB_EEEEESI_SJ_SI_SJ_NS1I_6fusion15FusionCallbacksIS1M_NS1R_17LinearCombinationISI_fSI_fLNS_15FloatRoundStyleE2EEESH_S1Q_JEEENS4_5SM1004TMEM4LOAD26SM100_TMEM_LOAD_32dp32b64xES1G_NS15_INS16_ILi2ELi4ELi3EEES19_NSW_INS5_IJS1A_S1O_EEENS5_IJS1O_SB_EEEEEEENS4_39AutoVectorizingCopyWithAssumedAlignmentILi128EEENS4_14SM90_TMA_STOREES25_S27_S27_EEEvvEEEEvNT_6ParamsE)
        /*084c*/ 	.short	0x0380
        /*084e*/ 	.short	0x0800


	//----- nvinfo : EIATTR_SW_WAR
	.align		4
.L_55:
        /*0850*/ 	.byte	0x04, 0x36
        /*0852*/ 	.short	(.L_57 - .L_56)
.L_56:
        /*0854*/ 	.word	0x00000008
.L_57:


//--------------------- .nv.callgraph             --------------------------
	.section	.nv.callgraph,"",@"SHT_CUDA_CALLGRAPH"
	.align	4
	.sectionentsize	8
	.align		4
        /*0000*/ 	.word	0x00000000
	.align		4
        /*0004*/ 	.word	0xffffffff
	.align		4
        /*0008*/ 	.word	index@(_ZN7cutlass13device_kernelINS_4gemm6kernel13GemmUniversalIN4cute5tupleIJiiiiEEENS1_10collective13CollectiveMmaINS1_35MainloopSm100TmaUmmaWarpSpecializedILi4ELi2ELi4ENS5_IJNS4_1CILi1EEENSA_ILi2EEESB_EEEEENS5_IJNSA_ILi128EEESF_NSA_ILi32EEEEEENS_12float_e4m3_tENS5_IJlSB_lEEESI_SJ_NS4_8TiledMMAINS4_8MMA_AtomIJNS4_10MMA_TraitsINS4_19SM100_MMA_F8F6F4_SSEJSI_SI_fSF_SF_NS4_17integral_constantINS4_4UMMA5MajorELSQ_0EEESR_NSO_INSP_7ScaleInELSS_0EEEST_EEEEEENS4_6LayoutINS5_IJSB_SB_SB_EEENS5_IJNSA_ILi0EEESY_SY_EEEEENS5_IJNS4_10UnderscoreES11_S11_EEEEENS4_23SM90_TMA_LOAD_MULTICASTENS4_14ComposedLayoutINS4_7SwizzleILi1ELi4ELi3EEENS4_18smem_ptr_flag_bitsILi8EEENSW_INS5_IJNSA_ILi8EEESG_EEENS5_IJSG_SB_EEEEEEEvNS4_8identityENS4_13SM90_TMA_LOADES1E_vS1F_EENS_8epilogue10collective18CollectiveEpilogueINS1I_23Sm100TmaWarpSpecializedILi2ELi2ELi64ELb0ELb0EEEJSH_NS5_IJNSW_ISF_SB_EENSW_INSA_ILi64EEESB_EEEEESI_SJ_SI_SJ_NS1I_6fusion15FusionCallbacksIS1M_NS1R_17LinearCombinationISI_fSI_fLNS_15FloatRoundStyleE2EEESH_S1Q_JEEENS4_5SM1004TMEM4LOAD26SM100_TMEM_LOAD_32dp32b64xES1G_NS15_INS16_ILi2ELi4ELi3EEES19_NSW_INS5_IJS1A_S1O_EEENS5_IJS1O_SB_EEEEEEENS4_39AutoVectorizingCopyWithAssumedAlignmentILi128EEENS4_14SM90_TMA_STOREES25_S27_S27_EEEvvEEEEvNT_6ParamsE)
	.align		4
        /*000c*/ 	.word	index@(__assertfail)
	.align		4
        /*0010*/ 	.word	0x00000000
	.align		4
        /*0014*/ 	.word	0xfffffffe
	.align		4
        /*0018*/ 	.word	0x00000000
	.align		4
        /*001c*/ 	.word	0xfffffffd
	.align		4
        /*0020*/ 	.word	0x00000000
	.align		4
        /*0024*/ 	.word	0xfffffffc


//--------------------- .nv.constant4             --------------------------
	.section	.nv.constant4,"a",@progbits
	.align	8
	.align		8
.nv.constant4:
        /*0000*/ 	.dword	__assertfail
	.align		8
        /*0008*/ 	.dword	__unnamed_1
	.align		8
        /*0010*/ 	.dword	__unnamed_2
	.align		8
        /*0018*/ 	.dword	_ZN39_INTERNAL_a8c1ec3d_4_k_cu_8ed9b06f_76454cuda3std3__45__cpo5beginE
	.align		8
        /*0020*/ 	.dword	_ZN39_INTERNAL_a8c1ec3d_4_k_cu_8ed9b06f_76454cuda3std3__45__cpo3endE
	.align		8
        /*0028*/ 	.dword	_ZN39_INTERNAL_a8c1ec3d_4_k_cu_8ed9b06f_76454cuda3std3__45__cpo6cbeginE
	.align		8
        /*0030*/ 	.dword	_ZN39_INTERNAL_a8c1ec3d_4_k_cu_8ed9b06f_76454cuda3std3__45__cpo4cendE
	.align		8
        /*0038*/ 	.dword	_ZN39_INTERNAL_a8c1ec3d_4_k_cu_8ed9b06f_76454cuda3std3__441_GLOBAL__N__a8c1ec3d_4_k_cu_8ed9b06f_76456ignoreE
	.align		8
        /*0040*/ 	.dword	_ZN39_INTERNAL_a8c1ec3d_4_k_cu_8ed9b06f_76454cuda3std3__419piecewise_constructE
	.align		8
        /*0048*/ 	.dword	_ZN39_INTERNAL_a8c1ec3d_4_k_cu_8ed9b06f_76454cuda3std3__48in_placeE
	.align		8
        /*0050*/ 	.dword	_ZN39_INTERNAL_a8c1ec3d_4_k_cu_8ed9b06f_76454cuda3std6ranges3__45__cpo4swapE
	.align		8
        /*0058*/ 	.dword	_ZN39_INTERNAL_a8c1ec3d_4_k_cu_8ed9b06f_76454cuda3std6ranges3__45__cpo9iter_moveE
	.align		8
        /*0060*/ 	.dword	_ZN39_INTERNAL_a8c1ec3d_4_k_cu_8ed9b06f_76454cute7productE
	.align		8
        /*0068*/ 	.dword	_ZN39_INTERNAL_a8c1ec3d_4_k_cu_8ed9b06f_76454cute1_E
	.align		8
        /*0070*/ 	.dword	$str$25
	.align		8
        /*0078*/ 	.dword	$str$26
	.align		8
        /*0080*/ 	.dword	$str$27
	.align		8
        /*0088*/ 	.dword	$str$28


//--------------------- .text._ZN7cutlass13device_kernelINS_4gemm6kernel13GemmUniversalIN4cute5tupleIJiiiiEEENS1_10collective13CollectiveMmaINS1_35MainloopSm100TmaUmmaWarpSpecializedILi4ELi2ELi4ENS5_IJNS4_1CILi1EEENSA_ILi2EEESB_EEEEENS5_IJNSA_ILi128EEESF_NSA_ILi32EEEEEENS_12float_e4m3_tENS5_IJlSB_lEEESI_SJ_NS4_8TiledMMAINS4_8MMA_AtomIJNS4_10MMA_TraitsINS4_19SM100_MMA_F8F6F4_SSEJSI_SI_fSF_SF_NS4_17integral_constantINS4_4UMMA5MajorELSQ_0EEESR_NSO_INSP_7ScaleInELSS_0EEEST_EEEEEENS4_6LayoutINS5_IJSB_SB_SB_EEENS5_IJNSA_ILi0EEESY_SY_EEEEENS5_IJNS4_10UnderscoreES11_S11_EEEEENS4_23SM90_TMA_LOAD_MULTICASTENS4_14ComposedLayoutINS4_7SwizzleILi1ELi4ELi3EEENS4_18smem_ptr_flag_bitsILi8EEENSW_INS5_IJNSA_ILi8EEESG_EEENS5_IJSG_SB_EEEEEEEvNS4_8identityENS4_13SM90_TMA_LOADES1E_vS1F_EENS_8epilogue10collective18CollectiveEpilogueINS1I_23Sm100TmaWarpSpecializedILi2ELi2ELi64ELb0ELb0EEEJSH_NS5_IJNSW_ISF_SB_EENSW_INSA_ILi64EEESB_EEEEESI_SJ_SI_SJ_NS1I_6fusion15FusionCallbacksIS1M_NS1R_17LinearCombinationISI_fSI_fLNS_15FloatRoundStyleE2EEESH_S1Q_JEEENS4_5SM1004TMEM4LOAD26SM100_TMEM_LOAD_32dp32b64xES1G_NS15_INS16_ILi2ELi4ELi3EEES19_NSW_INS5_IJS1A_S1O_EEENS5_IJS1O_SB_EEEEEEENS4_39AutoVectorizingCopyWithAssumedAlignmentILi128EEENS4_14SM90_TMA_STOREES25_S27_S27_EEEvvEEEEvNT_6ParamsE --------------------------
	.section	.text._ZN7cutlass13device_kernelINS_4gemm6kernel13GemmUniversalIN4cute5tupleIJiiiiEEENS1_10collective13CollectiveMmaINS1_35MainloopSm100TmaUmmaWarpSpecializedILi4ELi2ELi4ENS5_IJNS4_1CILi1EEENSA_ILi2EEESB_EEEEENS5_IJNSA_ILi128EEESF_NSA_ILi32EEEEEENS_12float_e4m3_tENS5_IJlSB_lEEESI_SJ_NS4_8TiledMMAINS4_8MMA_AtomIJNS4_10MMA_TraitsINS4_19SM100_MMA_F8F6F4_SSEJSI_SI_fSF_SF_NS4_17integral_constantINS4_4UMMA5MajorELSQ_0EEESR_NSO_INSP_7ScaleInELSS_0EEEST_EEEEEENS4_6LayoutINS5_IJSB_SB_SB_EEENS5_IJNSA_ILi0EEESY_SY_EEEEENS5_IJNS4_10UnderscoreES11_S11_EEEEENS4_23SM90_TMA_LOAD_MULTICASTENS4_14ComposedLayoutINS4_7SwizzleILi1ELi4ELi3EEENS4_18smem_ptr_flag_bitsILi8EEENSW_INS5_IJNSA_ILi8EEESG_EEENS5_IJSG_SB_EEEEEEEvNS4_8identityENS4_13SM90_TMA_LOADES1E_vS1F_EENS_8epilogue10collective18CollectiveEpilogueINS1I_23Sm100TmaWarpSpecializedILi2ELi2ELi64ELb0ELb0EEEJSH_NS5_IJNSW_ISF_SB_EENSW_INSA_ILi64EEESB_EEEEESI_SJ_SI_SJ_NS1I_6fusion15FusionCallbacksIS1M_NS1R_17LinearCombinationISI_fSI_fLNS_15FloatRoundStyleE2EEESH_S1Q_JEEENS4_5SM1004TMEM4LOAD26SM100_TMEM_LOAD_32dp32b64xES1G_NS15_INS16_ILi2ELi4ELi3EEES19_NSW_INS5_IJS1A_S1O_EEENS5_IJS1O_SB_EEEEEEENS4_39AutoVectorizingCopyWithAssumedAlignmentILi128EEENS4_14SM90_TMA_STOREES25_S27_S27_EEEvvEEEEvNT_6ParamsE,"ax",@progbits
	.align	128
.text._ZN7cutlass13device_kernelINS_4gemm6kernel13GemmUniversalIN4cute5tupleIJiiiiEEENS1_10collective13CollectiveMmaINS1_35MainloopSm100TmaUmmaWarpSpecializedILi4ELi2ELi4ENS5_IJNS4_1CILi1EEENSA_ILi2EEESB_EEEEENS5_IJNSA_ILi128EEESF_NSA_ILi32EEEEEENS_12float_e4m3_tENS5_IJlSB_lEEESI_SJ_NS4_8TiledMMAINS4_8MMA_AtomIJNS4_10MMA_TraitsINS4_19SM100_MMA_F8F6F4_SSEJSI_SI_fSF_SF_NS4_17integral_constantINS4_4UMMA5MajorELSQ_0EEESR_NSO_INSP_7ScaleInELSS_0EEEST_EEEEEENS4_6LayoutINS5_IJSB_SB_SB_EEENS5_IJNSA_ILi0EEESY_SY_EEEEENS5_IJNS4_10UnderscoreES11_S11_EEEEENS4_23SM90_TMA_LOAD_MULTICASTENS4_14ComposedLayoutINS4_7SwizzleILi1ELi4ELi3EEENS4_18smem_ptr_flag_bitsILi8EEENSW_INS5_IJNSA_ILi8EEESG_EEENS5_IJSG_SB_EEEEEEEvNS4_8identityENS4_13SM90_TMA_LOADES1E_vS1F_EENS_8epilogue10collective18CollectiveEpilogueINS1I_23Sm100TmaWarpSpecializedILi2ELi2ELi64ELb0ELb0EEEJSH_NS5_IJNSW_ISF_SB_EENSW_INSA_ILi64EEESB_EEEEESI_SJ_SI_SJ_NS1I_6fusion15FusionCallbacksIS1M_NS1R_17LinearCombinationISI_fSI_fLNS_15FloatRoundStyleE2EEESH_S1Q_JEEENS4_5SM1004TMEM4LOAD26SM100_TMEM_LOAD_32dp32b64xES1G_NS15_INS16_ILi2ELi4ELi3EEES19_NSW_INS5_IJS1A_S1O_EEENS5_IJS1O_SB_EEEEEEENS4_39AutoVectorizingCopyWithAssumedAlignmentILi128EEENS4_14SM90_TMA_STOREES25_S27_S27_EEEvvEEEEvNT_6ParamsE:
        .type           _ZN7cutlass13device_kernelINS_4gemm6kernel13GemmUniversalIN4cute5tupleIJiiiiEEENS1_10collective13CollectiveMmaINS1_35MainloopSm100TmaUmmaWarpSpecializedILi4ELi2ELi4ENS5_IJNS4_1CILi1EEENSA_ILi2EEESB_EEEEENS5_IJNSA_ILi128EEESF_NSA_ILi32EEEEEENS_12float_e4m3_tENS5_IJlSB_lEEESI_SJ_NS4_8TiledMMAINS4_8MMA_AtomIJNS4_10MMA_TraitsINS4_19SM100_MMA_F8F6F4_SSEJSI_SI_fSF_SF_NS4_17integral_constantINS4_4UMMA5MajorELSQ_0EEESR_NSO_INSP_7ScaleInELSS_0EEEST_EEEEEENS4_6LayoutINS5_IJSB_SB_SB_EEENS5_IJNSA_ILi0EEESY_SY_EEEEENS5_IJNS4_10UnderscoreES11_S11_EEEEENS4_23SM90_TMA_LOAD_MULTICASTENS4_14ComposedLayoutINS4_7SwizzleILi1ELi4ELi3EEENS4_18smem_ptr_flag_bitsILi8EEENSW_INS5_IJNSA_ILi8EEESG_EEENS5_IJSG_SB_EEEEEEEvNS4_8identityENS4_13SM90_TMA_LOADES1E_vS1F_EENS_8epilogue10collective18CollectiveEpilogueINS1I_23Sm100TmaWarpSpecializedILi2ELi2ELi64ELb0ELb0EEEJSH_NS5_IJNSW_ISF_SB_EENSW_INSA_ILi64EEESB_EEEEESI_SJ_SI_SJ_NS1I_6fusion15FusionCallbacksIS1M_NS1R_17LinearCombinationISI_fSI_fLNS_15FloatRoundStyleE2EEESH_S1Q_JEEENS4_5SM1004TMEM4LOAD26SM100_TMEM_LOAD_32dp32b64xES1G_NS15_INS16_ILi2ELi4ELi3EEES19_NSW_INS5_IJS1A_S1O_EEENS5_IJS1O_SB_EEEEEEENS4_39AutoVectorizingCopyWithAssumedAlignmentILi128EEENS4_14SM90_TMA_STOREES25_S27_S27_EEEvvEEEEvNT_6ParamsE,@function
        .size           _ZN7cutlass13device_kernelINS_4gemm6kernel13GemmUniversalIN4cute5tupleIJiiiiEEENS1_10collective13CollectiveMmaINS1_35MainloopSm100TmaUmmaWarpSpecializedILi4ELi2ELi4ENS5_IJNS4_1CILi1EEENSA_ILi2EEESB_EEEEENS5_IJNSA_ILi128EEESF_NSA_ILi32EEEEEENS_12float_e4m3_tENS5_IJlSB_lEEESI_SJ_NS4_8TiledMMAINS4_8MMA_AtomIJNS4_10MMA_TraitsINS4_19SM100_MMA_F8F6F4_SSEJSI_SI_fSF_SF_NS4_17integral_constantINS4_4UMMA5MajorELSQ_0EEESR_NSO_INSP_7ScaleInELSS_0EEEST_EEEEEENS4_6LayoutINS5_IJSB_SB_SB_EEENS5_IJNSA_ILi0EEESY_SY_EEEEENS5_IJNS4_10UnderscoreES11_S11_EEEEENS4_23SM90_TMA_LOAD_MULTICASTENS4_14ComposedLayoutINS4_7SwizzleILi1ELi4ELi3EEENS4_18smem_ptr_flag_bitsILi8EEENSW_INS5_IJNSA_ILi8EEESG_EEENS5_IJSG_SB_EEEEEEEvNS4_8identityENS4_13SM90_TMA_LOADES1E_vS1F_EENS_8epilogue10collective18CollectiveEpilogueINS1I_23Sm100TmaWarpSpecializedILi2ELi2ELi64ELb0ELb0EEEJSH_NS5_IJNSW_ISF_SB_EENSW_INSA_ILi64EEESB_EEEEESI_SJ_SI_SJ_NS1I_6fusion15FusionCallbacksIS1M_NS1R_17LinearCombinationISI_fSI_fLNS_15FloatRoundStyleE2EEESH_S1Q_JEEENS4_5SM1004TMEM4LOAD26SM100_TMEM_LOAD_32dp32b64xES1G_NS15_INS16_ILi2ELi4ELi3EEES19_NSW_INS5_IJS1A_S1O_EEENS5_IJS1O_SB_EEEEEEENS4_39AutoVectorizingCopyWithAssumedAlignmentILi128EEENS4_14SM90_TMA_STOREES25_S27_S27_EEEvvEEEEvNT_6ParamsE,(.L_x_150 - _ZN7cutlass13device_kernelINS_4gemm6kernel13GemmUniversalIN4cute5tupleIJiiiiEEENS1_10collective13CollectiveMmaINS1_35MainloopSm100TmaUmmaWarpSpecializedILi4ELi2ELi4ENS5_IJNS4_1CILi1EEENSA_ILi2EEESB_EEEEENS5_IJNSA_ILi128EEESF_NSA_ILi32EEEEEENS_12float_e4m3_tENS5_IJlSB_lEEESI_SJ_NS4_8TiledMMAINS4_8MMA_AtomIJNS4_10MMA_TraitsINS4_19SM100_MMA_F8F6F4_SSEJSI_SI_fSF_SF_NS4_17integral_constantINS4_4UMMA5MajorELSQ_0EEESR_NSO_INSP_7ScaleInELSS_0EEEST_EEEEEENS4_6LayoutINS5_IJSB_SB_SB_EEENS5_IJNSA_ILi0EEESY_SY_EEEEENS5_IJNS4_10UnderscoreES11_S11_EEEEENS4_23SM90_TMA_LOAD_MULTICASTENS4_14ComposedLayoutINS4_7SwizzleILi1ELi4ELi3EEENS4_18smem_ptr_flag_bitsILi8EEENSW_INS5_IJNSA_ILi8EEESG_EEENS5_IJSG_SB_EEEEEEEvNS4_8identityENS4_13SM90_TMA_LOADES1E_vS1F_EENS_8epilogue10collective18CollectiveEpilogueINS1I_23Sm100TmaWarpSpecializedILi2ELi2ELi64ELb0ELb0EEEJSH_NS5_IJNSW_ISF_SB_EENSW_INSA_ILi64EEESB_EEEEESI_SJ_SI_SJ_NS1I_6fusion15FusionCallbacksIS1M_NS1R_17LinearCombinationISI_fSI_fLNS_15FloatRoundStyleE2EEESH_S1Q_JEEENS4_5SM1004TMEM4LOAD26SM100_TMEM_LOAD_32dp32b64xES1G_NS15_INS16_ILi2ELi4ELi3EEES19_NSW_INS5_IJS1A_S1O_EEENS5_IJS1O_SB_EEEEEEENS4_39AutoVectorizingCopyWithAssumedAlignmentILi128EEENS4_14SM90_TMA_STOREES25_S27_S27_EEEvvEEEEvNT_6ParamsE)
        .other          _ZN7cutlass13device_kernelINS_4gemm6kernel13GemmUniversalIN4cute5tupleIJiiiiEEENS1_10collective13CollectiveMmaINS1_35MainloopSm100TmaUmmaWarpSpecializedILi4ELi2ELi4ENS5_IJNS4_1CILi1EEENSA_ILi2EEESB_EEEEENS5_IJNSA_ILi128EEESF_NSA_ILi32EEEEEENS_12float_e4m3_tENS5_IJlSB_lEEESI_SJ_NS4_8TiledMMAINS4_8MMA_AtomIJNS4_10MMA_TraitsINS4_19SM100_MMA_F8F6F4_SSEJSI_SI_fSF_SF_NS4_17integral_constantINS4_4UMMA5MajorELSQ_0EEESR_NSO_INSP_7ScaleInELSS_0EEEST_EEEEEENS4_6LayoutINS5_IJSB_SB_SB_EEENS5_IJNSA_ILi0EEESY_SY_EEEEENS5_IJNS4_10UnderscoreES11_S11_EEEEENS4_23SM90_TMA_LOAD_MULTICASTENS4_14ComposedLayoutINS4_7SwizzleILi1ELi4ELi3EEENS4_18smem_ptr_flag_bitsILi8EEENSW_INS5_IJNSA_ILi8EEESG_EEENS5_IJSG_SB_EEEEEEEvNS4_8identityENS4_13SM90_TMA_LOADES1E_vS1F_EENS_8epilogue10collective18CollectiveEpilogueINS1I_23Sm100TmaWarpSpecializedILi2ELi2ELi64ELb0ELb0EEEJSH_NS5_IJNSW_ISF_SB_EENSW_INSA_ILi64EEESB_EEEEESI_SJ_SI_SJ_NS1I_6fusion15FusionCallbacksIS1M_NS1R_17LinearCombinationISI_fSI_fLNS_15FloatRoundStyleE2EEESH_S1Q_JEEENS4_5SM1004TMEM4LOAD26SM100_TMEM_LOAD_32dp32b64xES1G_NS15_INS16_ILi2ELi4ELi3EEES19_NSW_INS5_IJS1A_S1O_EEENS5_IJS1O_SB_EEEEEEENS4_39AutoVectorizingCopyWithAssumedAlignmentILi128EEENS4_14SM90_TMA_STOREES25_S27_S27_EEEvvEEEEvNT_6ParamsE,@"STO_CUDA_ENTRY STV_DEFAULT"
_ZN7cutlass13device_kernelINS_4gemm6kernel13GemmUniversalIN4cute5tupleIJiiiiEEENS1_10collective13CollectiveMmaINS1_35MainloopSm100TmaUmmaWarpSpecializedILi4ELi2ELi4ENS5_IJNS4_1CILi1EEENSA_ILi2EEESB_EEEEENS5_IJNSA_ILi128EEESF_NSA_ILi32EEEEEENS_12float_e4m3_tENS5_IJlSB_lEEESI_SJ_NS4_8TiledMMAINS4_8MMA_AtomIJNS4_10MMA_TraitsINS4_19SM100_MMA_F8F6F4_SSEJSI_SI_fSF_SF_NS4_17integral_constantINS4_4UMMA5MajorELSQ_0EEESR_NSO_INSP_7ScaleInELSS_0EEEST_EEEEEENS4_6LayoutINS5_IJSB_SB_SB_EEENS5_IJNSA_ILi0EEESY_SY_EEEEENS5_IJNS4_10UnderscoreES11_S11_EEEEENS4_23SM90_TMA_LOAD_MULTICASTENS4_14ComposedLayoutINS4_7SwizzleILi1ELi4ELi3EEENS4_18smem_ptr_flag_bitsILi8EEENSW_INS5_IJNSA_ILi8EEESG_EEENS5_IJSG_SB_EEEEEEEvNS4_8identityENS4_13SM90_TMA_LOADES1E_vS1F_EENS_8epilogue10collective18CollectiveEpilogueINS1I_23Sm100TmaWarpSpecializedILi2ELi2ELi64ELb0ELb0EEEJSH_NS5_IJNSW_ISF_SB_EENSW_INSA_ILi64EEESB_EEEEESI_SJ_SI_SJ_NS1I_6fusion15FusionCallbacksIS1M_NS1R_17LinearCombinationISI_fSI_fLNS_15FloatRoundStyleE2EEESH_S1Q_JEEENS4_5SM1004TMEM4LOAD26SM100_TMEM_LOAD_32dp32b64xES1G_NS15_INS16_ILi2ELi4ELi3EEES19_NSW_INS5_IJS1A_S1O_EEENS5_IJS1O_SB_EEEEEEENS4_39AutoVectorizingCopyWithAssumedAlignmentILi128EEENS4_14SM90_TMA_STOREES25_S27_S27_EEEvvEEEEvNT_6ParamsE:
[----:B------:R-:W1:Y:S01]  /*0000*/  LDC R1, c[0x0][0x37c] ;  /* 0x0000df00ff017b82 */ /* 0x000e620000000800 */
[----:B------:R-:W2:Y:S01]  /*0010*/  S2R R170, SR_TID.X ;  /* 0x0000000000aa7919 */ /* 0x000ea20000002100 */
[----:B------:R-:W3:Y:S01]  /*0020*/  LDCU.64 UR8, c[0x0][0x890] ;  /* 0x00011200ff0877ac */ /* 0x000ee20008000a00 */
[----:B------:R-:W-:Y:S02]  /*0030*/  PRMT R158, RZ, 0x7610, R158 ;  /* 0x00007610ff9e7816 */ /* 0x000fe4000000009e */
[----:B------:R-:W-:Y:S01]  /*0040*/  ELECT P3, URZ, PT ;  /* 0x0000000000ff782f */ /* 0x000fe20003860000 */
[----:B---3--:R-:W-:-:S04]  /*0050*/  UISETP.NE.U32.AND UP0, UPT, UR8, URZ, UPT ;  /* 0x000000ff0800728c */ /* 0x008fc8000bf05070 */
[----:B------:R-:W-:Y:S01]  /*0060*/  UISETP.NE.AND.EX UP0, UPT, UR9, URZ, UPT, UP0 ;  /* 0x000000ff0900728c */ /* 0x000fe2000bf05300 */
[----:B--2---:R-:W-:-:S05]  /*0070*/  SHF.R.U32.HI R159, RZ, 0x5, R170 ;  /* 0x00000005ff9f7819 */ /* 0x004fca00000116aa */
[----:B------:R-:W2:Y:S02]  /*0080*/  SHFL.IDX PT, R0, R159, RZ, 0x1f ;  /* 0x00001fff9f007589 */ /* 0x000ea400000e0000 */
[----:B--2---:R-:W-:Y:S01]  /*0090*/  R2UR UR17, R0 ;  /* 0x00000000001172ca */ /* 0x004fe200000e0000 */
[----:B-1----:R-:W-:-:S14]  /*00a0*/  BRA.U UP0, `(.L_x_0) ;  /* 0x0000000100307547 */ /* 0x002fdc000b800000 */
[----:B------:R-:W1:Y:S02]  /*00b0*/  LDCU.64 UR4, c[0x0][0x888] ;  /* 0x00011100ff0477ac */ /* 0x000e640008000a00 */
[----:B-1----:R-:W-:-:S04]  /*00c0*/  UISETP.NE.U32.AND UP0, UPT, UR4, URZ, UPT ;  /* 0x000000ff0400728c */ /* 0x002fc8000bf05070 */
[----:B------:R-:W-:-:S09]  /*00d0*/  UISETP.NE.AND.EX UP0, UPT, UR5, URZ, UPT, UP0 ;  /* 0x000000ff0500728c */ /* 0x000fd2000bf05300 */
[----:B------:R-:W-:Y:S05]  /*00e0*/  BRA.U !UP0, `(.L_x_1) ;  /* 0x0000000108147547 */ /* 0x000fea000b800000 */
[----:B------:R-:W1:Y:S01]  /*00f0*/  LDC.64 R2, c[0x0][0x888] ;  /* 0x00022200ff027b82 */ /* 0x000e620000000a00 */
[----:B------:R-:W1:Y:S02]  /*0100*/  LDCU.64 UR4, c[0x0][0x358] ;  /* 0x00006b00ff0477ac */ /* 0x000e640008000a00 */
[----:B-1----:R1:W5:Y:S01]  /*0110*/  LDG.E R73, desc[UR4][R2.64] ;  /* 0x0000000402497981 */ /* 0x002362000c1e1900 */
[----:B------:R-:W-:Y:S01]  /*0120*/  HFMA2 R158, -RZ, RZ, 0, 5.9604644775390625e-08 ;  /* 0x00000001ff9e7431 */ /* 0x000fe200000001ff */
[----:B------:R-:W-:Y:S05]  /*0130*/  BRA `(.L_x_0) ;  /* 0x00000000000c7947 */ /* 0x000fea0003800000 */
.L_x_1:
[----:B------:R-:W1:Y:S01]  /*0140*/  LDCU UR4, c[0x0][0x880] ;  /* 0x00011000ff0477ac */ /* 0x000e620008000800 */
[----:B------:R-:W-:Y:S01]  /*0150*/  HFMA2 R158, -RZ, RZ, 0, 5.9604644775390625e-08 ;  /* 0x00000001ff9e7431 */ /* 0x000fe200000001ff */
[----:B-1----:R-:W-:-:S07]  /*0160*/  MOV R73, UR4 ;  /* 0x0000000400497c02 */ /* 0x002fce0008000f00 */
.L_x_0:
[----:B------:R-:W2:Y:S02]  /*0170*/  LDCU.64 UR4, c[0x0][0x8b0] ;  /* 0x00011600ff0477ac */ /* 0x000ea40008000a00 */
[----:B--2---:R-:W-:-:S04]  /*0180*/  UISETP.NE.U32.AND UP0, UPT, UR4, URZ, UPT ;  /* 0x000000ff0400728c */ /* 0x004fc8000bf05070 */
[----:B------:R-:W-:-:S09]  /*0190*/  UISETP.NE.AND.EX UP0, UPT, UR5, URZ, UPT, UP0 ;  /* 0x000000ff0500728c */ /* 0x000fd2000bf05300 */
[----:B------:R-:W-:Y:S05]  /*01a0*/  BRA.U UP0, `(.L_x_2) ;  /* 0x0000000100287547 */ /* 0x000fea000b800000 */
[----:B------:R-:W2:Y:S02]  /*01b0*/  LDCU.64 UR4, c[0x0][0x8a8] ;  /* 0x00011500ff0477ac */ /* 0x000ea40008000a00 */
[----:B--2---:R-:W-:-:S04]  /*01c0*/  UISETP.NE.U32.AND UP0, UPT, UR4, URZ, UPT ;  /* 0x000000ff0400728c */ /* 0x004fc8000bf05070 */
[----:B------:R-:W-:-:S09]  /*01d0*/  UISETP.NE.AND.EX UP0, UPT, UR5, URZ, UPT, UP0 ;  /* 0x000000ff0500728c */ /* 0x000fd2000bf05300 */
[----:B------:R-:W-:Y:S05]  /*01e0*/  BRA.U !UP0, `(.L_x_3) ;  /* 0x0000000108107547 */ /* 0x000fea000b800000 */
[----:B------:R-:W2:Y:S01]  /*01f0*/  LDC.64 R70, c[0x0][0x8a8] ;  /* 0x00022a00ff467b82 */ /* 0x000ea20000000a00 */
[----:B------:R-:W2:Y:S02]  /*0200*/  LDCU.64 UR4, c[0x0][0x358] ;  /* 0x00006b00ff0477ac */ /* 0x000ea40008000a00 */
[----:B--2---:R2:W5:Y:S01]  /*0210*/  LDG.E R70, desc[UR4][R70.64] ;  /* 0x0000000446467981 */ /* 0x004562000c1e1900 */
[----:B------:R-:W-:Y:S05]  /*0220*/  BRA `(.L_x_2) ;  /* 0x0000000000087947 */ /* 0x000fea0003800000 */
.L_x_3:
[----:B------:R-:W2:Y:S02]  /*0230*/  LDCU UR4, c[0x0][0x8a0] ;  /* 0x00011400ff0477ac */ /* 0x000ea40008000800 */
[----:B--2---:R-:W-:Y:S02]  /*0240*/  MOV R70, UR4 ;  /* 0x0000000400467c02 */ /* 0x004fe40008000f00 */
.L_x_2:
[----:B------:R-:W-:Y:S01]  /*0250*/  IMAD.U32 R0, RZ, RZ, UR17 ;  /* 0x00000011ff007e24 */ /* 0x000fe2000f8e00ff */
[----:B------:R-:W-:Y:S04]  /*0260*/  BSSY.RECONVERGENT B0, `(.L_x_4) ;  /* 0x000000c000007945 */ /* 0x000fe80003800200 */
[C---:B------:R-:W-:Y:S02]  /*0270*/  ISETP.NE.OR P1, PT, R0.reuse, 0x1, !P3 ;  /* 0x000000010000780c */ /* 0x040fe40005f25670 */
[----:B------:R-:W-:-:S11]  /*0280*/  ISETP.NE.OR P0, PT, R0, 0x3, !P3 ;  /* 0x000000030000780c */ /* 0x000fd60005f05670 */
[----:B------:R-:W-:Y:S05]  /*0290*/  @P1 BRA `(.L_x_5) ;  /* 0x0000000000201947 */ /* 0x000fea0003800000 */
[----:B------:R-:W3:Y:S02]  /*02a0*/  LDCU.64 UR4, c[0x0][0x348] ;  /* 0x00006900ff0477ac */ /* 0x000ee40008000a00 */
[----:B---3--:R-:W-:Y:S02]  /*02b0*/  UIADD3 UR6, UP1, UPT, UR4, 0x80, URZ ;  /* 0x0000008004067890 */ /* 0x008fe4000ff3e0ff */
[----:B------:R-:W-:Y:S02]  /*02c0*/  UIADD3 UR4, UP0, UPT, UR4, 0x180, URZ ;  /* 0x0000018004047890 */ /* 0x000fe4000ff1e0ff */
[----:B------:R-:W-:Y:S02]  /*02d0*/  UIADD3.X UR7, UPT, UPT, URZ, UR5, URZ, UP1, !UPT ;  /* 0x00000005ff077290 */ /* 0x000fe40008ffe4ff */
[----:B------:R-:W-:-:S07]  /*02e0*/  UIADD3.X UR5, UPT, UPT, URZ, UR5, URZ, UP0, !UPT ;  /* 0x00000005ff057290 */ /* 0x000fce00087fe4ff */
[----:B------:R3:W-:Y:S02]  /*02f0*/  UTMACCTL.PF [UR6] ;  /* 0x00000000060079b9 */ /* 0x0007e40008040000 */
[----:B------:R3:W-:Y:S02]  /*0300*/  UTMACCTL.PF [UR4] ;  /* 0x00000000040079b9 */ /* 0x0007e40008040000 */
[----:B---3--:R-:W-:Y:S01]  /*0310*/  NOP ;  /* 0x0000000000007918 */ /* 0x008fe20000000000 */
.L_x_5:
[----:B------:R-:W-:Y:S05]  /*0320*/  BSYNC.RECONVERGENT B0 ;  /* 0x0000000000007941 */ /* 0x000fea0003800200 */
.L_x_4:
[----:B------:R-:W-:Y:S04]  /*0330*/  BSSY.RECONVERGENT B0, `(.L_x_6) ;  /* 0x000000a000007945 */ /* 0x000fe80003800200 */
        /* <DEDUP_REMOVED lines=9> */
.L_x_7:
[----:B------:R-:W-:Y:S05]  /*03d0*/  BSYNC.RECONVERGENT B0 ;  /* 0x0000000000007941 */ /* 0x000fea0003800200 */
.L_x_6:
[----:B------:R-:W3:Y:S01]  /*03e0*/  LDCU.64 UR4, c[0x0][0x888] ;  /* 0x00011100ff0477ac */ /* 0x000ee20008000a00 */
[----:B------:R-:W-:Y:S02]  /*03f0*/  UISETP.EQ.U32.AND UP1, UPT, UR8, URZ, UPT ;  /* 0x000000ff0800728c */ /* 0x000fe4000bf22070 */
[----:B------:R-:W-:Y:S02]  /*0400*/  UPLOP3.LUT UP3, UPT, UPT, UPT, UPT, 0x80, 0x8 ;  /* 0x000000000008789c */ /* 0x000fe40003f6f070 */
[----:B---3--:R-:W-:-:S04]  /*0410*/  UISETP.NE.U32.AND UP0, UPT, UR4, URZ, UPT ;  /* 0x000000ff0400728c */ /* 0x008fc8000bf05070 */
[----:B------:R-:W-:-:S04]  /*0420*/  UISETP.NE.AND.EX UP0, UPT, UR5, URZ, UPT, UP0 ;  /* 0x000000ff0500728c */ /* 0x000fc8000bf05300 */
[----:B------:R-:W-:-:S04]  /*0430*/  UISETP.EQ.OR.EX UP2, UPT, UR9, URZ, !UP0, UP1 ;  /* 0x000000ff0900728c */ /* 0x000fc8000c742710 */
[----:B------:R-:W-:-:S06]  /*0440*/  UP2UR UR4, UPR, URZ, 0x4 ;  /* 0x00000004ff047883 */ /* 0x000fcc0008000000 */
[----:B------:R-:W-:Y:S01]  /*0450*/  MOV R161, UR4 ;  /* 0x0000000400a17c02 */ /* 0x000fe20008000f00 */
[----:B------:R-:W-:Y:S06]  /*0460*/  BRA.U !UP2, `(.L_x_8) ;  /* 0x000000010a207547 */ /* 0x000fec000b800000 */
[----:B------:R-:W-:Y:S01]  /*0470*/  UISETP.NE.U32.AND UP1, UPT, UR8, URZ, UPT ;  /* 0x000000ff0800728c */ /* 0x000fe2000bf25070 */
[----:B-----5:R-:W-:Y:S01]  /*0480*/  FSETP.NEU.AND P0, PT, R73, RZ, PT ;  /* 0x000000ff4900720b */ /* 0x020fe20003f0d000 */
[----:B------:R-:W-:Y:S02]  /*0490*/  USEL UR4, URZ, 0xffffffff, UP0 ;  /* 0xffffffffff047887 */ /* 0x000fe40008000000 */
[----:B------:R-:W-:-:S10]  /*04a0*/  UISETP.NE.AND.EX UP1, UPT, UR9, URZ, UPT, UP1 ;  /* 0x000000ff0900728c */ /* 0x000fd4000bf25310 */
[----:B------:R-:W-:Y:S01]  /*04b0*/  VOTEU.ANY UP0, P0 ;  /* 0x0000000000ff7886 */ /* 0x000fe20000000100 */
[----:B------:R-:W-:-:S04]  /*04c0*/  @!UP1 USEL UR4, URZ, 0xffffffff, UP0 ;  /* 0xffffffffff049887 */ /* 0x000fc80008000000 */
[----:B------:R-:W-:-:S04]  /*04d0*/  ULOP3.LUT UR4, UR4, 0x1, URZ, 0xc0, !UPT ;  /* 0x0000000104047892 */ /* 0x000fc8000f8ec0ff */
[----:B------:R-:W-:-:S11]  /*04e0*/  UISETP.NE.U32.AND UP3, UPT, UR4, 0x1, UPT ;  /* 0x000000010400788c */ /* 0x000fd6000bf65070 */
.L_x_8:
[----:B-1----:R-:W1:Y:S01]  /*04f0*/  SHFL.IDX PT, R2, R159, RZ, 0x1f ;  /* 0x00001fff9f027589 */ /* 0x002e6200000e0000 */
[----:B------:R-:W-:-:S04]  /*0500*/  UISETP.NE.AND UP0, UPT, UR17, 0x2, UPT ;  /* 0x000000021100788c */ /* 0x000fc8000bf05270 */
[----:B------:R-:W-:Y:S01]  /*0510*/  USEL UR37, URZ, 0x1, UP0 ;  /* 0x00000001ff257887 */ /* 0x000fe20008000000 */
[----:B-1----:R-:W-:-:S13]  /*0520*/  ISETP.NE.AND P0, PT, R2, RZ, PT ;  /* 0x000000ff0200720c */ /* 0x002fda0003f05270 */
[----:B------:R-:W-:Y:S05]  /*0530*/  @P0 BRA `(.L_x_9) ;  /* 0x0000000000580947 */ /* 0x000fea0003800000 */
[----:B------:R-:W1:Y:S01]  /*0540*/  S2UR UR4, SR_CgaCtaId ;  /* 0x00000000000479c3 */ /* 0x000e620000008800 */
[----:B------:R-:W-:Y:S01]  /*0550*/  UMOV UR5, 0x400 ;  /* 0x0000040000057882 */ /* 0x000fe20000000000 */
[----:B------:R-:W-:Y:S01]  /*0560*/  UMOV UR8, 0x1 ;  /* 0x0000000100087882 */ /* 0x000fe20000000000 */
[----:B------:R-:W-:Y:S01]  /*0570*/  UMOV UR6, 0x2 ;  /* 0x0000000200067882 */ /* 0x000fe20000000000 */
[----:B------:R-:W-:-:S04]  /*0580*/  UIADD3 UR8, UPT, UPT, -UR8, 0x100000, URZ ;  /* 0x0010000008087890 */ /* 0x000fc8000fffe1ff */
[----:B------:R-:W-:Y:S02]  /*0590*/  USHF.L.U32 UR9, UR8, 0xb, URZ ;  /* 0x0000000b08097899 */ /* 0x000fe400080006ff */
[----:B------:R-:W-:Y:S02]  /*05a0*/  USHF.L.U32 UR8, UR8, 0x1, URZ ;  /* 0x0000000108087899 */ /* 0x000fe400080006ff */
[----:B------:R-:W-:-:S04]  /*05b0*/  UIADD3 UR6, UPT, UPT, -UR6, 0x100000, URZ ;  /* 0x0010000006067890 */ /* 0x000fc8000fffe1ff */
[----:B------:R-:W-:Y:S02]  /*05c0*/  USHF.L.U32 UR7, UR6, 0xb, URZ ;  /* 0x0000000b06077899 */ /* 0x000fe400080006ff */
[----:B------:R-:W-:Y:S01]  /*05d0*/  USHF.L.U32 UR6, UR6, 0x1, URZ ;  /* 0x0000000106067899 */ /* 0x000fe200080006ff */
[----:B------:R-:W-:Y:S01]  /*05e0*/  ELECT P0, URZ, PT ;  /* 0x0000000000ff782f */ /* 0x000fe20003800000 */
[----:B-1----:R-:W-:Y:S01]  /*05f0*/  ULEA UR4, UR4, UR5, 0x18 ;  /* 0x0000000504047291 */ /* 0x002fe2000f8ec0ff */
[----:B------:R-:W1:Y:S11]  /*0600*/  FENCE.VIEW.ASYNC.S ;  /* 0x00000000000073c6 */ /* 0x000e760000000000 */
[----:B-1----:R1:W3:Y:S01]  /*0610*/  SYNCS.EXCH.64 URZ, [UR4], UR8 ;  /* 0x0000000804ff75b2 */ /* 0x0022e20008000100 */
[----:B------:R1:W4:Y:S01]  /*0620*/  SYNCS.EXCH.64 URZ, [UR4+0x20], UR6 ;  /* 0x0000200604ff75b2 */ /* 0x0003220008000100 */
[----:B------:R1:W1:Y:S01]  /*0630*/  SYNCS.EXCH.64 URZ, [UR4+0x8], UR8 ;  /* 0x0000080804ff75b2 */ /* 0x0002620008000100 */
[----:B------:R1:W1:Y:S01]  /*0640*/  SYNCS.EXCH.64 URZ, [UR4+0x28], UR6 ;  /* 0x0000280604ff75b2 */ /* 0x0002620008000100 */
[----:B------:R1:W1:Y:S01]  /*0650*/  SYNCS.EXCH.64 URZ, [UR4+0x10], UR8 ;  /* 0x0000100804ff75b2 */ /* 0x0002620008000100 */
[----:B------:R1:W1:Y:S01]  /*0660*/  SYNCS.EXCH.64 URZ, [UR4+0x30], UR6 ;  /* 0x0000300604ff75b2 */ /* 0x0002620008000100 */
[----:B------:R1:W1:Y:S01]  /*0670*/  SYNCS.EXCH.64 URZ, [UR4+0x18], UR8 ;  /* 0x0000180804ff75b2 */ /* 0x0002620008000100 */
[----:B------:R1:W1:Y:S01]  /*0680*/  SYNCS.EXCH.64 URZ, [UR4+0x38], UR6 ;  /* 0x0000380604ff75b2 */ /* 0x0002620008000100 */
[----:B------:R-:W-:Y:S01]  /*0690*/  NOP ;  /* 0x0000000000007918 */ /* 0x000fe20000000000 */
.L_x_9:
[----:B------:R-:W2:Y:S01]  /*06a0*/  SHFL.IDX PT, R2, R159, RZ, 0x1f ;  /* 0x00001fff9f027589 */ /* 0x000ea200000e0000 */
[----:B------:R-:W-:Y:S01]  /*06b0*/  NOP ;  /* 0x0000000000007918 */ /* 0x000fe20000000000 */
[----:B--2---:R-:W-:-:S13]  /*06c0*/  ISETP.NE.AND P0, PT, R2, 0x1, PT ;  /* 0x000000010200780c */ /* 0x004fda0003f05270 */
[----:B------:R-:W-:Y:S05]  /*06d0*/  @P0 BRA `(.L_x_10) ;  /* 0x0000000000480947 */ /* 0x000fea0003800000 */
[----:B-1----:R-:W1:Y:S01]  /*06e0*/  S2UR UR4, SR_CgaCtaId ;  /* 0x00000000000479c3 */ /* 0x002e620000008800 */
        /* <DEDUP_REMOVED lines=12> */
[----:B-1----:R2:W1:Y:S01]  /*07b0*/  SYNCS.EXCH.64 URZ, [UR4+0x40], UR8 ;  /* 0x0000400804ff75b2 */ /* 0x0024620008000100 */
[----:B------:R2:W1:Y:S01]  /*07c0*/  SYNCS.EXCH.64 URZ, [UR4+0x50], UR6 ;  /* 0x0000500604ff75b2 */ /* 0x0004620008000100 */
[----:B------:R2:W1:Y:S01]  /*07d0*/  SYNCS.EXCH.64 URZ, [UR4+0x48], UR8 ;  /* 0x0000480804ff75b2 */ /* 0x0004620008000100 */
[----:B------:R2:W1:Y:S02]  /*07e0*/  SYNCS.EXCH.64 URZ, [UR4+0x58], UR6 ;  /* 0x0000580604ff75b2 */ /* 0x0004640008000100 */
[----:B--2---:R-:W-:Y:S01]  /*07f0*/  NOP ;  /* 0x0000000000007918 */ /* 0x004fe20000000000 */
.L_x_10:
[----:B------:R-:W2:Y:S01]  /*0800*/  SHFL.IDX PT, R2, R159, RZ, 0x1f ;  /* 0x00001fff9f027589 */ /* 0x000ea200000e0000 */
[----:B------:R-:W-:Y:S01]  /*0810*/  NOP ;  /* 0x0000000000007918 */ /* 0x000fe20000000000 */
[----:B--2---:R-:W-:-:S13]  /*0820*/  ISETP.NE.AND P0, PT, R2, 0x3, PT ;  /* 0x000000030200780c */ /* 0x004fda0003f05270 */
[----:B------:R-:W-:Y:S05]  /*0830*/  @P0 BRA `(.L_x_11) ;  /* 0x0000000000300947 */ /* 0x000fea0003800000 */
[----:B-1----:R-:W1:Y:S01]  /*0840*/  S2UR UR6, SR_CgaCtaId ;  /* 0x00000000000679c3 */ /* 0x002e620000008800 */
[----:B------:R-:W-:Y:S01]  /*0850*/  UMOV UR4, 0x400 ;  /* 0x0000040000047882 */ /* 0x000fe20000000000 */
[----:B------:R-:W-:Y:S01]  /*0860*/  UMOV UR5, 0x20 ;  /* 0x0000002000057882 */ /* 0x000fe20000000000 */
[----:B------:R-:W-:Y:S01]  /*0870*/  ELECT P0, URZ, PT ;  /* 0x0000000000ff782f */ /* 0x000fe20003800000 */
[----:B-1----:R-:W-:Y:S02]  /*0880*/  ULEA UR6, UR6, UR4, 0x18 ;  /* 0x0000000406067291 */ /* 0x002fe4000f8ec0ff */
[----:B------:R-:W-:-:S04]  /*0890*/  UIADD3 UR4, UPT, UPT, -UR5, 0x100000, URZ ;  /* 0x0010000005047890 */ /* 0x000fc8000fffe1ff */
[----:B------:R-:W-:Y:S02]  /*08a0*/  USHF.L.U32 UR5, UR4, 0xb, URZ ;  /* 0x0000000b04057899 */ /* 0x000fe400080006ff */
[----:B------:R-:W-:Y:S01]  /*08b0*/  USHF.L.U32 UR4, UR4, 0x1, URZ ;  /* 0x0000000104047899 */ /* 0x000fe200080006ff */
[----:B------:R-:W1:Y:S11]  /*08c0*/  FENCE.VIEW.ASYNC.S ;  /* 0x00000000000073c6 */ /* 0x000e760000000000 */
[----:B-1----:R2:W1:Y:S01]  /*08d0*/  SYNCS.EXCH.64 URZ, [UR6+0x60], UR4 ;  /* 0x0000600406ff75b2 */ /* 0x0024620008000100 */
[----:B------:R2:W1:Y:S02]  /*08e0*/  SYNCS.EXCH.64 URZ, [UR6+0x68], UR4 ;  /* 0x0000680406ff75b2 */ /* 0x0004640008000100 */
[----:B--2---:R-:W-:Y:S01]  /*08f0*/  NOP ;  /* 0x0000000000007918 */ /* 0x004fe20000000000 */
.L_x_11:
[----:B------:R-:W2:Y:S01]  /*0900*/  SHFL.IDX PT, R2, R159, RZ, 0x1f ;  /* 0x00001fff9f027589 */ /* 0x000ea200000e0000 */
[----:B------:R-:W-:Y:S01]  /*0910*/  NOP ;  /* 0x0000000000007918 */ /* 0x000fe20000000000 */
[----:B--2---:R-:W-:-:S13]  /*0920*/  ISETP.NE.AND P0, PT, R2, 0x4, PT ;  /* 0x000000040200780c */ /* 0x004fda0003f05270 */
[----:B------:R-:W-:Y:S05]  /*0930*/  @P0 BRA `(.L_x_12) ;  /* 0x00000000004c0947 */ /* 0x000fea0003800000 */
[----:B-1----:R-:W1:Y:S01]  /*0940*/  S2UR UR6, SR_CgaCtaId ;  /* 0x00000000000679c3 */ /* 0x002e620000008800 */
[----:B------:R-:W-:Y:S01]  /*0950*/  UMOV UR4, 0x1e0 ;  /* 0x000001e000047882 */ /* 0x000fe20000000000 */
[----:B------:R-:W-:Y:S01]  /*0960*/  UMOV UR5, 0x400 ;  /* 0x0000040000057882 */ /* 0x000fe20000000000 */
[----:B------:R-:W-:Y:S01]  /*0970*/  USEL UR4, UR4, 0x1a0, UP3 ;  /* 0x000001a004047887 */ /* 0x000fe20009800000 */
[----:B------:R-:W-:Y:S01]  /*0980*/  UMOV UR8, 0x1 ;  /* 0x0000000100087882 */ /* 0x000fe20000000000 */
[----:B------:R-:W-:Y:S01]  /*0990*/  ELECT P0, URZ, PT ;  /* 0x0000000000ff782f */ /* 0x000fe20003800000 */
[----:B------:R-:W-:-:S04]  /*09a0*/  UIADD3 UR8, UPT, UPT, -UR8, 0x100000, URZ ;  /* 0x0010000008087890 */ /* 0x000fc8000fffe1ff */
[----:B------:R-:W-:Y:S02]  /*09b0*/  USHF.L.U32 UR9, UR8, 0xb, URZ ;  /* 0x0000000b08097899 */ /* 0x000fe400080006ff */
[----:B------:R-:W-:Y:S02]  /*09c0*/  USHF.L.U32 UR8, UR8, 0x1, URZ ;  /* 0x0000000108087899 */ /* 0x000fe400080006ff */
[----:B-1----:R-:W-:Y:S02]  /*09d0*/  ULEA UR6, UR6, UR5, 0x18 ;  /* 0x0000000506067291 */ /* 0x002fe4000f8ec0ff */
[----:B------:R-:W-:-:S04]  /*09e0*/  UIADD3 UR4, UPT, UPT, -UR4, 0x100000, URZ ;  /* 0x0010000004047890 */ /* 0x000fc8000fffe1ff */
[----:B------:R-:W-:Y:S02]  /*09f0*/  USHF.L.U32 UR5, UR4, 0xb, URZ ;  /* 0x0000000b04057899 */ /* 0x000fe400080006ff */
[----:B------:R-:W-:Y:S01]  /*0a00*/  USHF.L.U32 UR4, UR4, 0x1, URZ ;  /* 0x0000000104047899 */ /* 0x000fe200080006ff */
[----:B------:R-:W1:Y:S03]  /*0a10*/  FENCE.VIEW.ASYNC.S ;  /* 0x00000000000073c6 */ /* 0x000e660000000000 */
[----:B-1----:R2:W1:Y:S08]  /*0a20*/  SYNCS.EXCH.64 URZ, [UR6+0x70], UR8 ;  /* 0x0000700806ff75b2 */ /* 0x0024700008000100 */
[----:B------:R2:W1:Y:S01]  /*0a30*/  SYNCS.EXCH.64 URZ, [UR6+0x80], UR4 ;  /* 0x0000800406ff75b2 */ /* 0x0004620008000100 */
[----:B------:R2:W1:Y:S01]  /*0a40*/  SYNCS.EXCH.64 URZ, [UR6+0x78], UR8 ;  /* 0x0000780806ff75b2 */ /* 0x0004620008000100 */
[----:B------:R2:W1:Y:S02]  /*0a50*/  SYNCS.EXCH.64 URZ, [UR6+0x88], UR4 ;  /* 0x0000880406ff75b2 */ /* 0x0004640008000100 */
[----:B--2---:R-:W-:Y:S01]  /*0a60*/  NOP ;  /* 0x0000000000007918 */ /* 0x004fe20000000000 */
.L_x_12:
        /* <DEDUP_REMOVED lines=20> */
[----:B------:R2:W1:Y:S01]  /*0bb0*/  SYNCS.EXCH.64 URZ, [UR4+0xb8], UR6 ;  /* 0x0000b80604ff75b2 */ /* 0x0004620008000100 */
[----:B------:R2:W1:Y:S01]  /*0bc0*/  SYNCS.EXCH.64 URZ, [UR4+0xa0], UR8 ;  /* 0x0000a00804ff75b2 */ /* 0x0004620008000100 */
[----:B------:R2:W1:Y:S01]  /*0bd0*/  SYNCS.EXCH.64 URZ, [UR4+0xc0], UR6 ;  /* 0x0000c00604ff75b2 */ /* 0x0004620008000100 */
[----:B------:R2:W1:Y:S01]  /*0be0*/  SYNCS.EXCH.64 URZ, [UR4+0xa8], UR8 ;  /* 0x0000a80804ff75b2 */ /* 0x0004620008000100 */
[----:B------:R2:W1:Y:S02]  /*0bf0*/  SYNCS.EXCH.64 URZ, [UR4+0xc8], UR6 ;  /* 0x0000c80604ff75b2 */ /* 0x0004640008000100 */
[----:B--2---:R-:W-:Y:S01]  /*0c00*/  NOP ;  /* 0x0000000000007918 */ /* 0x004fe20000000000 */
.L_x_13:
[----:B------:R-:W2:Y:S01]  /*0c10*/  SHFL.IDX PT, R2, R159, RZ, 0x1f ;  /* 0x00001fff9f027589 */ /* 0x000ea200000e0000 */
[----:B------:R-:W1:Y:S01]  /*0c20*/  S2UR UR45, SR_CgaCtaId ;  /* 0x00000000002d79c3 */ /* 0x000e620000008800 */
[----:B------:R-:W-:Y:S01]  /*0c30*/  NOP ;  /* 0x0000000000007918 */ /* 0x000fe20000000000 */
[----:B--2---:R-:W-:-:S13]  /*0c40*/  ISETP.NE.AND P0, PT, R2, 0x3, PT ;  /* 0x000000030200780c */ /* 0x004fda0003f05270 */
[----:B-1----:R-:W-:Y:S05]  /*0c50*/  @P0 BRA `(.L_x_14) ;  /* 0x0000000000340947 */ /* 0x002fea0003800000 */
[----:B------:R-:W-:Y:S01]  /*0c60*/  UMOV UR4, 0x400 ;  /* 0x0000040000047882 */ /* 0x000fe20000000000 */
[----:B------:R-:W-:Y:S01]  /*0c70*/  UMOV UR6, 0x20 ;  /* 0x0000002000067882 */ /* 0x000fe20000000000 */
[----:B------:R-:W-:Y:S02]  /*0c80*/  ULEA UR4, UR45, UR4, 0x18 ;  /* 0x000000042d047291 */ /* 0x000fe4000f8ec0ff */
[----:B------:R-:W-:-:S04]  /*0c90*/  UIADD3 UR6, UPT, UPT, -UR6, 0x100000, URZ ;  /* 0x0010000006067890 */ /* 0x000fc8000fffe1ff */
[----:B------:R-:W-:Y:S02]  /*0ca0*/  USHF.L.U32 UR7, UR6, 0xb, URZ ;  /* 0x0000000b06077899 */ /* 0x000fe400080006ff */
[----:B------:R-:W-:Y:S01]  /*0cb0*/  USHF.L.U32 UR6, UR6, 0x1, URZ ;  /* 0x0000000106067899 */ /* 0x000fe200080006ff */
[----:B------:R-:W-:Y:S01]  /*0cc0*/  ELECT P0, URZ, PT ;  /* 0x0000000000ff782f */ /* 0x000fe20003800000 */
[----:B------:R-:W1:Y:S10]  /*0cd0*/  FENCE.VIEW.ASYNC.S ;  /* 0x00000000000073c6 */ /* 0x000e740000000000 */
[----:B-1----:R1:W2:Y:S01]  /*0ce0*/  SYNCS.EXCH.64 URZ, [UR4+0xd0], UR6 ;  /* 0x0000d00604ff75b2 */ /* 0x0022a20008000100 */
[----:B------:R1:W1:Y:S01]  /*0cf0*/  SYNCS.EXCH.64 URZ, [UR4+0xe0], UR6 ;  /* 0x0000e00604ff75b2 */ /* 0x0002620008000100 */
[----:B------:R1:W1:Y:S01]  /*0d00*/  SYNCS.EXCH.64 URZ, [UR4+0xd8], UR6 ;  /* 0x0000d80604ff75b2 */ /* 0x0002620008000100 */
[----:B------:R1:W1:Y:S01]  /*0d10*/  SYNCS.EXCH.64 URZ, [UR4+0xe8], UR6 ;  /* 0x0000e80604ff75b2 */ /* 0x0002620008000100 */
[----:B------:R-:W-:Y:S01]  /*0d20*/  NOP ;  /* 0x0000000000007918 */ /* 0x000fe20000000000 */
.L_x_14:
[----:B-1----:R-:W1:Y:S01]  /*0d30*/  LDCU UR4, c[0x0][0x36c] ;  /* 0x00006d80ff0477ac */ /* 0x002e620008000800 */
[----:B------:R-:W-:Y:S01]  /*0d40*/  ISETP.NE.OR P3, PT, R0, 0x2, !P3 ;  /* 0x000000020000780c */ /* 0x000fe20005f65670 */
[----:B------:R-:W-:Y:S01]  /*0d50*/  NOP ;  /* 0x0000000000007918 */ /* 0x000fe20000000000 */
[----:B------:R-:W-:Y:S01]  /*0d60*/  LOP3.LUT R0, R170, 0x1f, RZ, 0xc0, !PT ;  /* 0x0000001faa007812 */ /* 0x000fe200078ec0ff */
[----:B------:R-:W-:Y:S02]  /*0d70*/  UISETP.NE.AND UP4, UPT, UR17, URZ, UPT ;  /* 0x000000ff1100728c */ /* 0x000fe4000bf85270 */
[----:B-1----:R-:W-:-:S09]  /*0d80*/  UISETP.EQ.U32.AND UP5, UPT, UR4, 0x1, UPT ;  /* 0x000000010400788c */ /* 0x002fd2000bfa2070 */
[----:B------:R-:W-:Y:S05]  /*0d90*/  BRA.U !UP5, `(.L_x_15) ;  /* 0x000000010d087547 */ /* 0x000fea000b800000 */
[----:B--234-:R-:W-:Y:S01]  /*0da0*/  UCGABAR_ARV ;  /* 0x00000000000079c7 */ /* 0x01cfe20008000000 */
[----:B------:R-:W-:Y:S05]  /*0db0*/  BRA `(.L_x_16) ;  /* 0x0000000000047947 */ /* 0x000fea0003800000 */
.L_x_15:
[----:B--234-:R-:W-:Y:S01]  /*0dc0*/  NOP ;  /* 0x0000000000007918 */ /* 0x01cfe20000000000 */
.L_x_16:
[----:B------:R-:W1:Y:S01]  /*0dd0*/  S2UR UR7, SR_CTAID.X ;  /* 0x00000000000779c3 */ /* 0x000e620000002500 */
[----:B------:R-:W-:-:S05]  /*0de0*/  CS2R.32 R160, SR_CgaSize ;  /* 0x0000000000a07805 */ /* 0x000fca0000008a00 */
[----:B------:R-:W-:-:S05]  /*0df0*/  IMAD R160, R160, -0xa0, RZ ;  /* 0xffffff60a0a07824 */ /* 0x000fca00078e02ff */
[----:B------:R-:W-:-:S14]  /*0e00*/  R2UR UR5, R160 ;  /* 0x00000000a00572ca */ /* 0x000fdc00000e0000 */
[----:B------:R-:W2:Y:S01]  /*0e10*/  LDCU UR5, c[0x0][UR5+0x2b0] ;  /* 0x00005600050577ac */ /* 0x000ea20008000800 */
[----:B------:R-:W-:-:S05]  /*0e20*/  CS2R.32 R160, SR_CgaSize ;  /* 0x0000000000a07805 */ /* 0x000fca0000008a00 */
[----:B------:R-:W-:-:S05]  /*0e30*/  IMAD R160, R160, -0xa0, RZ ;  /* 0xffffff60a0a07824 */ /* 0x000fca00078e02ff */
[----:B------:R-:W-:-:S14]  /*0e40*/  R2UR UR4, R160 ;  /* 0x00000000a00472ca */ /* 0x000fdc00000e0000 */
[----:B------:R-:W3:Y:S01]  /*0e50*/  LDCU UR4, c[0x0][UR4+0x2b4] ;  /* 0x00005680040477ac */ /* 0x000ee20008000800 */
[----:B------:R-:W4:Y:S01]  /*0e60*/  S2UR UR8, SR_CTAID.Y ;  /* 0x00000000000879c3 */ /* 0x000f220000002600 */
[----:B------:R-:W-:-:S05]  /*0e70*/  CS2R.32 R160, SR_CgaSize ;  /* 0x0000000000a07805 */ /* 0x000fca0000008a00 */
[----:B------:R-:W-:-:S05]  /*0e80*/  IMAD R160, R160, -0xa0, RZ ;  /* 0xffffff60a0a07824 */ /* 0x000fca00078e02ff */
[----:B------:R-:W-:-:S14]  /*0e90*/  R2UR UR9, R160 ;  /* 0x00000000a00972ca */ /* 0x000fdc00000e0000 */
[----:B------:R-:W3:Y:S01]  /*0ea0*/  LDCU UR9, c[0x0][UR9+0x2a0] ;  /* 0x00005400090977ac */ /* 0x000ee20008000800 */
[----:B------:R-:W3:Y:S01]  /*0eb0*/  LDCU UR21, c[0x0][0xb24] ;  /* 0x00016480ff1577ac */ /* 0x000ee20008000800 */
[----:B------:R-:W1:Y:S01]  /*0ec0*/  S2UR UR36, SR_CTAID.Z ;  /* 0x00000000002479c3 */ /* 0x000e620000002700 */
[----:B------:R-:W-:-:S05]  /*0ed0*/  CS2R.32 R160, SR_CgaSize ;  /* 0x0000000000a07805 */ /* 0x000fca0000008a00 */
[----:B------:R-:W-:-:S05]  /*0ee0*/  IMAD R160, R160, -0xa0, RZ ;  /* 0xffffff60a0a07824 */ /* 0x000fca00078e02ff */
[----:B------:R-:W-:-:S14]  /*0ef0*/  R2UR UR63, R160 ;  /* 0x00000000a03f72ca */ /* 0x000fdc00000e0000 */
[----:B------:R-:W3:Y:S01]  /*0f00*/  LDCU UR63, c[0x0][UR63+0x2a4] ;  /* 0x000054803f3f77ac */ /* 0x000ee20008000800 */
[----:B------:R-:W3:Y:S01]  /*0f10*/  LDCU UR42, c[0x0][0xb24] ;  /* 0x00016480ff2a77ac */ /* 0x000ee20008000800 */
[----:B-1----:R-:W-:Y:S01]  /*0f20*/  I2FP.F32.U32 R3, UR7 ;  /* 0x0000000700037c45 */ /* 0x002fe20008201000 */
[----:B------:R-:W1:Y:S04]  /*0f30*/  LDCU UR28, c[0x0][0xb30] ;  /* 0x00016600ff1c77ac */ /* 0x000e680008000800 */
[----:B--2---:R-:W-:Y:S01]  /*0f40*/  FMUL R3, R3, UR5 ;  /* 0x0000000503037c20 */ /* 0x004fe20008400000 */
[----:B------:R-:W-:Y:S01]  /*0f50*/  USHF.L.U32 UR26, UR45, 0xb, URZ ;  /* 0x0000000b2d1a7899 */ /* 0x000fe200080006ff */
[----:B----4-:R-:W-:Y:S01]  /*0f60*/  I2FP.F32.U32 R2, UR8 ;  /* 0x0000000800027c45 */ /* 0x010fe20008201000 */
[----:B---3--:R-:W-:-:S03]  /*0f70*/  UISETP.GE.AND UP2, UPT, UR21, 0x1, UPT ;  /* 0x000000011500788c */ /* 0x008fc6000bf46270 */
[----:B------:R-:W2:Y:S01]  /*0f80*/  F2I.U32.TRUNC.NTZ R3, R3 ;  /* 0x0000000300037305 */ /* 0x000ea2000020f000 */
[----:B------:R-:W-:Y:S01]  /*0f90*/  UMOV UR16, UR7 ;  /* 0x0000000700107c82 */ /* 0x000fe20008000000 */
[----:B------:R-:W-:Y:S01]  /*0fa0*/  FMUL R2, R2, UR4 ;  /* 0x0000000402027c20 */ /* 0x000fe20008400000 */
[----:B------:R-:W-:-:S05]  /*0fb0*/  UMOV UR20, UR8 ;  /* 0x0000000800147c82 */ /* 0x000fca0008000000 */
[----:B------:R-:W3:Y:S01]  /*0fc0*/  F2I.U32.TRUNC.NTZ R2, R2 ;  /* 0x0000000200027305 */ /* 0x000ee2000020f000 */
[----:B--2---:R-:W-:Y:S02]  /*0fd0*/  R2UR UR4, R3 ;  /* 0x00000000030472ca */ /* 0x004fe400000e0000 */
[----:B---3--:R-:W-:Y:S02]  /*0fe0*/  R2UR UR6, R2 ;  /* 0x00000000020672ca */ /* 0x008fe400000e0000 */
[----:B------:R-:W-:-:S09]  /*0ff0*/  PRMT R2, RZ, 0x7610, R2 ;  /* 0x00007610ff027816 */ /* 0x000fd20000000002 */
[----:B------:R-:W-:-:S04]  /*1000*/  UIADD3 UR5, UPT, UPT, -UR4, URZ, URZ ;  /* 0x000000ff04057290 */ /* 0x000fc8000fffe1ff */
[----:B------:R-:W-:Y:S02]  /*1010*/  UIMAD UR5, UR9, UR5, UR7 ;  /* 0x00000005090572a4 */ /* 0x000fe4000f8e0207 */
[----:B------:R-:W-:-:S04]  /*1020*/  UIADD3 UR4, UPT, UPT, -UR6, URZ, URZ ;  /* 0x000000ff06047290 */ /* 0x000fc8000fffe1ff */
[----:B------:R-:W-:Y:S01]  /*1030*/  IMAD.U32 R160, RZ, RZ, UR5 ;  /* 0x00000005ffa07e24 */ /* 0x000fe2000f8e00ff */
[----:B------:R-:W-:Y:S01]  /*1040*/  UIMAD UR63, UR63, UR4, UR8 ;  /* 0x000000043f3f72a4 */ /* 0x000fe2000f8e0208 */
[----:B-1----:R-:W-:Y:S11]  /*1050*/  BRA.U UP4, `(.L_x_17) ;  /* 0x0000000104287547 */ /* 0x002ff6000b800000 */
[----:B------:R-:W-:Y:S01]  /*1060*/  R2UR UR4, R160 ;  /* 0x00000000a00472ca */ /* 0x000fe200000e0000 */
[----:B------:R-:W-:Y:S02]  /*1070*/  UISETP.NE.AND UP0, UPT, UR63, URZ, UPT ;  /* 0x000000ff3f00728c */ /* 0x000fe4000bf05270 */
[----:B------:R-:W-:-:S10]  /*1080*/  UISETP.NE.AND UP1, UPT, UR63, 0x1, UPT ;  /* 0x000000013f00788c */ /* 0x000fd4000bf25270 */
[----:B------:R-:W-:-:S04]  /*1090*/  UISETP.EQ.OR UP0, UPT, UR4, URZ, !UP0 ;  /* 0x000000ff0400728c */ /* 0x000fc8000c702670 */
[----:B------:R-:W-:Y:S02]  /*10a0*/  USEL UR5, URZ, 0x1, !UP0 ;  /* 0x00000001ff057887 */ /* 0x000fe4000c000000 */
[----:B------:R-:W-:Y:S02]  /*10b0*/  UISETP.NE.AND UP0, UPT, UR4, URZ, UPT ;  /* 0x000000ff0400728c */ /* 0x000fe4000bf05270 */
[----:B------:R-:W-:-:S04]  /*10c0*/  USEL UR4, URZ, 0x2, UP1 ;  /* 0x00000002ff047887 */ /* 0x000fc80008800000 */
[----:B------:R-:W-:-:S04]  /*10d0*/  USEL UR4, UR4, 0x2, UP0 ;  /* 0x0000000204047887 */ /* 0x000fc80008000000 */
[----:B------:R-:W-:-:S06]  /*10e0*/  UIADD3 UR4, UPT, UPT, UR5, UR4, URZ ;  /* 0x0000000405047290 */ /* 0x000fcc000fffe0ff */
[----:B------:R-:W-:Y:S02]  /*10f0*/  MOV R2, UR4 ;  /* 0x0000000400027c02 */ /* 0x000fe40008000f00 */
.L_x_17:
[----:B------:R-:W-:Y:S05]  /*1100*/  BRA.U !UP2, `(.L_x_18) ;  /* 0x000000010ad47547 */ /* 0x000fea000b800000 */
[----:B------:R-:W1:Y:S01]  /*1110*/  LDCU.128 UR12, c[0x0][0xb10] ;  /* 0x00016200ff0c77ac */ /* 0x000e620008000c00 */
[----:B------:R-:W2:Y:S01]  /*1120*/  LDCU UR6, c[0x0][0x370] ;  /* 0x00006e00ff0677ac */ /* 0x000ea20008000800 */
[----:B------:R-:W3:Y:S01]  /*1130*/  LDCU UR5, c[0x0][0x374] ;  /* 0x00006e80ff0577ac */ /* 0x000ee20008000800 */
[----:B------:R-:W4:Y:S01]  /*1140*/  LDCU UR27, c[0x0][0xb0c] ;  /* 0x00016180ff1b77ac */ /* 0x000f220008000800 */
[----:B------:R-:W4:Y:S01]  /*1150*/  LDCU UR4, c[0x0][0xb20] ;  /* 0x00016400ff0477ac */ /* 0x000f220008000800 */
[----:B------:R-:W4:Y:S01]  /*1160*/  LDCU.64 UR8, c[0x0][0xb28] ;  /* 0x00016500ff0877ac */ /* 0x000f220008000a00 */
[----:B-1----:R-:W-:Y:S02]  /*1170*/  UISETP.NE.AND UP0, UPT, UR14, 0x1, UPT ;  /* 0x000000010e00788c */ /* 0x002fe4000bf05270 */
[----:B---3--:R-:W-:Y:S02]  /*1180*/  UIMAD.WIDE.U32 UR10, UR5, UR15, URZ ;  /* 0x0000000f050a72a5 */ /* 0x008fe4000f8e00ff */
[----:B--2---:R-:W-:-:S02]  /*1190*/  UIMAD.WIDE.U32 UR22, UR6, UR12, URZ ;  /* 0x0000000c061672a5 */ /* 0x004fc4000f8e00ff */
[----:B----4-:R-:W-:Y:S02]  /*11a0*/  UISETP.NE.AND UP1, UPT, UR27, 0x1, UPT ;  /* 0x000000011b00788c */ /* 0x010fe4000bf25270 */
[----:B------:R-:W-:Y:S01]  /*11b0*/  UISETP.NE.AND UP2, UPT, UR21, 0x1, UPT ;  /* 0x000000011500788c */ /* 0x000fe2000bf45270 */
[----:B------:R-:W-:Y:S02]  /*11c0*/  UMOV UR10, UR11 ;  /* 0x0000000b000a7c82 */ /* 0x000fe40008000000 */
[----:B------:R-:W-:Y:S01]  /*11d0*/  UMOV UR22, UR23 ;  /* 0x0000001700167c82 */ /* 0x000fe20008000000 */
[----:B------:R-:W-:Y:S02]  /*11e0*/  @UP0 USHF.R.U32.HI UR5, URZ, UR4, UR10 ;  /* 0x00000004ff050299 */ /* 0x000fe4000801160a */
[----:B------:R-:W-:Y:S02]  /*11f0*/  UIMAD.WIDE.U32 UR24, UR20, UR15, URZ ;  /* 0x0000000f141872a5 */ /* 0x000fe4000f8e00ff */
[----:B------:R-:W-:-:S02]  /*1200*/  UIMAD.WIDE.U32 UR10, UR5, UR8, URZ ;  /* 0x00000008050a72a5 */ /* 0x000fc4000f8e00ff */
[----:B------:R-:W-:Y:S02]  /*1210*/  @UP1 USHF.R.U32.HI UR6, URZ, UR13, UR22 ;  /* 0x0000000dff061299 */ /* 0x000fe40008011616 */
[----:B------:R-:W-:Y:S02]  /*1220*/  UIMAD.WIDE.U32 UR18, UR16, UR12, URZ ;  /* 0x0000000c101272a5 */ /* 0x000fe4000f8e00ff */
[----:B------:R-:W-:Y:S01]  /*1230*/  UIMAD.WIDE.U32 UR22, UR6, UR8, URZ ;  /* 0x00000008061672a5 */ /* 0x000fe2000f8e00ff */
[----:B------:R-:W-:Y:S01]  /*1240*/  UMOV UR24, UR25 ;  /* 0x0000001900187c82 */ /* 0x000fe20008000000 */
[----:B------:R-:W-:Y:S01]  /*1250*/  UMOV UR10, UR11 ;  /* 0x0000000b000a7c82 */ /* 0x000fe20008000000 */
[----:B------:R-:W-:Y:S02]  /*1260*/  USHF.R.U32.HI UR24, URZ, UR4, UR24 ;  /* 0x00000004ff187299 */ /* 0x000fe40008011618 */
[----:B------:R-:W-:Y:S02]  /*1270*/  @UP2 USHF.R.U32.HI UR5, URZ, UR9, UR10 ;  /* 0x00000009ff052299 */ /* 0x000fe4000801160a */
[----:B------:R-:W-:Y:S01]  /*1280*/  UMOV UR7, UR23 ;  /* 0x0000001700077c82 */ /* 0x000fe20008000000 */
[----:B------:R-:W-:Y:S01]  /*1290*/  UMOV UR18, UR19 ;  /* 0x0000001300127c82 */ /* 0x000fe20008000000 */
[----:B------:R-:W-:-:S02]  /*12a0*/  @UP2 USHF.R.U32.HI UR6, URZ, UR9, UR7 ;  /* 0x00000009ff062299 */ /* 0x000fc40008011607 */
[----:B------:R-:W-:Y:S02]  /*12b0*/  USHF.R.U32.HI UR13, URZ, UR13, UR18 ;  /* 0x0000000dff0d7299 */ /* 0x000fe40008011612 */
[----:B------:R-:W-:Y:S02]  /*12c0*/  USEL UR4, UR20, UR24, !UP0 ;  /* 0x0000001814047287 */ /* 0x000fe4000c000000 */
[----:B------:R-:W-:Y:S02]  /*12d0*/  UIMAD UR7, UR5, UR21, URZ ;  /* 0x00000015050772a4 */ /* 0x000fe4000f8e02ff */
[----:B------:R-:W-:Y:S02]  /*12e0*/  USEL UR5, UR16, UR13, !UP1 ;  /* 0x0000000d10057287 */ /* 0x000fe4000c800000 */
[----:B------:R-:W-:Y:S02]  /*12f0*/  UIMAD UR12, UR6, UR21, URZ ;  /* 0x00000015060c72a4 */ /* 0x000fe4000f8e02ff */
[----:B------:R-:W-:-:S02]  /*1300*/  UISETP.GE.AND UP0, UPT, UR4, UR7, UPT ;  /* 0x000000070400728c */ /* 0x000fc4000bf06270 */
[----:B------:R-:W-:Y:S02]  /*1310*/  UIMAD.WIDE.U32 UR10, UR4, UR8, URZ ;  /* 0x00000008040a72a5 */ /* 0x000fe4000f8e00ff */
[----:B------:R-:W-:Y:S02]  /*1320*/  UISETP.GE.OR UP0, UPT, UR5, UR12, UP0 ;  /* 0x0000000c0500728c */ /* 0x000fe40008706670 */
[----:B------:R-:W-:Y:S02]  /*1330*/  UIMAD.WIDE.U32 UR12, UR5, UR8, URZ ;  /* 0x00000008050c72a5 */ /* 0x000fe4000f8e00ff */
[----:B------:R-:W-:Y:S01]  /*1340*/  UIADD3 UR10, UPT, UPT, -UR4, URZ, URZ ;  /* 0x000000ff040a7290 */ /* 0x000fe2000fffe1ff */
[----:B------:R-:W-:Y:S01]  /*1350*/  UMOV UR8, UR11 ;  /* 0x0000000b00087c82 */ /* 0x000fe20008000000 */
[----:B------:R-:W-:Y:S02]  /*1360*/  UIADD3 UR11, UPT, UPT, -UR5, URZ, URZ ;  /* 0x000000ff050b7290 */ /* 0x000fe4000fffe1ff */
[----:B------:R-:W-:-:S03]  /*1370*/  USHF.R.U32.HI UR8, URZ, UR9, UR8 ;  /* 0x00000009ff087299 */ /* 0x000fc60008011608 */
[----:B------:R-:W-:Y:S01]  /*1380*/  @!UP0 UMOV UR7, UR13 ;  /* 0x0000000d00078c82 */ /* 0x000fe20008000000 */
[----:B------:R-:W-:Y:S02]  /*1390*/  UIMAD UR20, UR14, UR10, UR20 ;  /* 0x0000000a0e1472a4 */ /* 0x000fe4000f8e0214 */
[----:B------:R-:W-:Y:S02]  /*13a0*/  USEL UR8, UR4, UR8, !UP2 ;  /* 0x0000000804087287 */ /* 0x000fe4000d000000 */
[----:B------:R-:W-:Y:S02]  /*13b0*/  @!UP0 USHF.R.U32.HI UR7, URZ, UR9, UR7 ;  /* 0x00000009ff078299 */ /* 0x000fe40008011607 */
[----:B------:R-:W-:Y:S02]  /*13c0*/  UIADD3 UR9, UPT, UPT, -UR8, URZ, URZ ;  /* 0x000000ff08097290 */ /* 0x000fe4000fffe1ff */
[----:B------:R-:W-:Y:S02]  /*13d0*/  @!UP0 USEL UR7, UR5, UR7, !UP2 ;  /* 0x0000000705078287 */ /* 0x000fe4000d000000 */
[----:B------:R-:W-:-:S02]  /*13e0*/  UIMAD UR9, UR21, UR9, UR4 ;  /* 0x00000009150972a4 */ /* 0x000fc4000f8e0204 */
[----:B------:R-:W-:Y:S02]  /*13f0*/  @!UP0 UIADD3 UR8, UPT, UPT, UR8, -UR7, URZ ;  /* 0x8000000708088290 */ /* 0x000fe4000fffe0ff */
[----:B------:R-:W-:Y:S02]  /*1400*/  @!UP0 UIMAD UR6, UR9, UR6, UR7 ;  /* 0x00000006090682a4 */ /* 0x000fe4000f8e0207 */
[----:B------:R-:W-:Y:S02]  /*1410*/  @!UP0 UIMAD UR4, UR8, UR21, UR5 ;  /* 0x00000015080482a4 */ /* 0x000fe4000f8e0205 */
[----:B------:R-:W-:Y:S02]  /*1420*/  UIMAD UR16, UR27, UR11, UR16 ;  /* 0x0000000b1b1072a4 */ /* 0x000fe4000f8e0210 */
[----:B------:R-:W-:Y:S01]  /*1430*/  UIMAD UR20, UR4, UR14, UR20 ;  /* 0x0000000e041472a4 */ /* 0x000fe2000f8e0214 */
[----:B------:R-:W-:Y:S02]  /*1440*/  @!UP0 UMOV UR5, UR6 ;  /* 0x0000000600058c82 */ /* 0x000fe40008000000 */
[----:B------:R-:W-:-:S12]  /*1450*/  UIMAD UR16, UR5, UR27, UR16 ;  /* 0x0000001b051072a4 */ /* 0x000fd8000f8e0210 */
.L_x_18:
[----:B------:R-:W-:Y:S02]  /*1460*/  UISETP.NE.AND UP1, UPT, UR28, 0x1, UPT ;  /* 0x000000011c00788c */ /* 0x000fe4000bf25270 */
[----:B------:R-:W-:Y:S02]  /*1470*/  UISETP.NE.AND UP0, UPT, UR17, 0x2, UPT ;  /* 0x000000021100788c */ /* 0x000fe4000bf05270 */
[----:B------:R-:W-:-:S05]  /*1480*/  ULOP3.LUT UR21, UR26, 0x800, URZ, 0xc0, !UPT ;  /* 0x000008001a157892 */ /* 0x000fca000f8ec0ff */
[----:B------:R-:W-:Y:S07]  /*1490*/  BRA.U UP1, `(.L_x_19) ;  /* 0x0000000101447547 */ /* 0x000fee000b800000 */
[----:B------:R-:W1:Y:S01]  /*14a0*/  LDCU.128 UR8, c[0x0][0xb10] ;  /* 0x00016200ff0877ac */ /* 0x000e620008000c00 */
[----:B------:R-:W2:Y:S01]  /*14b0*/  LDCU UR12, c[0x0][0xb0c] ;  /* 0x00016180ff0c77ac */ /* 0x000ea20008000800 */
[----:B------:R-:W3:Y:S01]  /*14c0*/  LDCU UR13, c[0x0][0xb20] ;  /* 0x00016400ff0d77ac */ /* 0x000ee20008000800 */
[----:B-1----:R-:W-:Y:S02]  /*14d0*/  UIMAD.WIDE.U32 UR6, UR16, UR8, URZ ;  /* 0x00000008100672a5 */ /* 0x002fe4000f8e00ff */
[----:B------:R-:W-:Y:S02]  /*14e0*/  UIMAD.WIDE.U32 UR4, UR20, UR11, URZ ;  /* 0x0000000b140472a5 */ /* 0x000fe4000f8e00ff */
[----:B--2---:R-:W-:Y:S02]  /*14f0*/  UISETP.NE.AND UP2, UPT, UR12, 0x1, UPT ;  /* 0x000000010c00788c */ /* 0x004fe4000bf45270 */
[----:B------:R-:W-:Y:S01]  /*1500*/  UISETP.NE.AND UP1, UPT, UR10, 0x1, UPT ;  /* 0x000000010a00788c */ /* 0x000fe2000bf25270 */
[----:B------:R-:W-:-:S02]  /*1510*/  UMOV UR6, UR7 ;  /* 0x0000000700067c82 */ /* 0x000fc40008000000 */
[----:B------:R-:W-:Y:S01]  /*1520*/  UMOV UR4, UR5 ;  /* 0x0000000500047c82 */ /* 0x000fe20008000000 */
[----:B------:R-:W-:Y:S02]  /*1530*/  USHF.R.U32.HI UR6, URZ, UR9, UR6 ;  /* 0x00000009ff067299 */ /* 0x000fe40008011606 */
[----:B---3--:R-:W-:Y:S02]  /*1540*/  USHF.R.U32.HI UR4, URZ, UR13, UR4 ;  /* 0x0000000dff047299 */ /* 0x008fe40008011604 */
[----:B------:R-:W-:Y:S02]  /*1550*/  USEL UR5, UR16, UR6, !UP2 ;  /* 0x0000000610057287 */ /* 0x000fe4000d000000 */
[----:B------:R-:W-:-:S04]  /*1560*/  USEL UR4, UR20, UR4, !UP1 ;  /* 0x0000000414047287 */ /* 0x000fc8000c800000 */
[----:B------:R-:W-:Y:S02]  /*1570*/  UIADD3 UR6, UPT, UPT, UR5, -UR4, URZ ;  /* 0x8000000405067290 */ /* 0x000fe4000fffe0ff */
[----:B------:R-:W-:Y:S02]  /*1580*/  UIADD3 UR4, UPT, UPT, -UR5, UR4, URZ ;  /* 0x0000000405047290 */ /* 0x000fe4000fffe1ff */
[----:B------:R-:W-:Y:S02]  /*1590*/  UIMAD UR20, UR6, UR10, UR20 ;  /* 0x0000000a061472a4 */ /* 0x000fe4000f8e0214 */
[----:B------:R-:W-:-:S12]  /*15a0*/  UIMAD UR16, UR4, UR12, UR16 ;  /* 0x0000000c041072a4 */ /* 0x000fd8000f8e0210 */
.L_x_19:
[----:B------:R-:W-:Y:S05]  /*15b0*/  BRA.U !UP5, `(.L_x_20) ;  /* 0x000000010d0c7547 */ /* 0x000fea000b800000 */
[----:B------:R-:W-:Y:S01]  /*15c0*/  UCGABAR_WAIT ;  /* 0x0000000000007dc7 */ /* 0x000fe20008000000 */
[----:B------:R-:W-:Y:S01]  /*15d0*/  CCTL.IVALL ;  /* 0x00000000ff00798f */ /* 0x000fe20002000000 */
[----:B------:R-:W-:Y:S05]  /*15e0*/  BRA `(.L_x_21) ;  /* 0x0000000000047947 */ /* 0x000fea0003800000 */
.L_x_20:
[----:B------:R-:W-:Y:S06]  /*15f0*/  BAR.SYNC.DEFER_BLOCKING 0x0 ;  /* 0x0000000000007b1d */ /* 0x000fec0000010000 */
.L_x_21:
[----:B------:R-:W-:Y:S05]  /*1600*/  BRA.U UP0, `(.L_x_22) ;  /* 0x0000001100c07547 */ /* 0x000fea000b800000 */
[----:B------:R-:W1:Y:S01]  /*1610*/  LDCU UR6, c[0x0][0x38c] ;  /* 0x00007180ff0677ac */ /* 0x000e620008000800 */
[----:B------:R-:W-:Y:S01]  /*1620*/  PLOP3.LUT P1, PT, PT, PT, UP3, 0x80, 0x8 ;  /* 0x000000000008781c */ /* 0x000fe20003f2f038 */
[----:B------:R-:W-:Y:S01]  /*1630*/  IMAD.MOV.U32 R12, RZ, RZ, 0x1 ;  /* 0x00000001ff0c7424 */ /* 0x000fe200078e00ff */
[----:B------:R-:W-:Y:S01]  /*1640*/  ISETP.EQ.OR P2, PT, R0, RZ, P3 ;  /* 0x000000ff0000720c */ /* 0x000fe20001f42670 */
[----:B------:R-:W-:Y:S01]  /*1650*/  UISETP.NE.AND UP1, UPT, UR17, URZ, UPT ;  /* 0x000000ff1100728c */ /* 0x000fe2000bf25270 */
[----:B------:R-:W-:Y:S02]  /*1660*/  PLOP3.LUT P1, PT, P1, PT, PT, 0x8, 0x80 ;  /* 0x000000000080781c */ /* 0x000fe40000f2e170 */
[----:B------:R-:W-:Y:S01]  /*1670*/  CS2R R10, SRZ ;  /* 0x00000000000a7805 */ /* 0x000fe2000001ff00 */
[----:B------:R-:W-:Y:S01]  /*1680*/  IMAD.MOV.U32 R9, RZ, RZ, RZ ;  /* 0x000000ffff097224 */ /* 0x000fe200078e00ff */
[----:B------:R-:W2:Y:S01]  /*1690*/  LDCU UR39, c[0x0][0x370] ;  /* 0x00006e00ff2777ac */ /* 0x000ea20008000800 */
[----:B------:R-:W-:Y:S01]  /*16a0*/  IMAD.MOV.U32 R8, RZ, RZ, 0x1 ;  /* 0x00000001ff087424 */ /* 0x000fe200078e00ff */
[----:B------:R-:W3:Y:S01]  /*16b0*/  LDCU.64 UR28, c[0x0][0x348] ;  /* 0x00006900ff1c77ac */ /* 0x000ee20008000a00 */
[----:B------:R-:W-:-:S02]  /*16c0*/  USHF.R.U32.HI UR44, URZ, 0x5, UR21 ;  /* 0x00000005ff2c7899 */ /* 0x000fc40008011615 */
[----:B-1----:R-:W-:Y:S02]  /*16d0*/  UIADD3 UR5, UPT, UPT, UR6, 0x1f, URZ ;  /* 0x0000001f06057890 */ /* 0x002fe4000fffe0ff */
[----:B------:R-:W-:Y:S02]  /*16e0*/  UIADD3 UR46, UPT, UPT, UR6, 0x3e, URZ ;  /* 0x0000003e062e7890 */ /* 0x000fe4000fffe0ff */
[----:B------:R-:W-:Y:S01]  /*16f0*/  USHF.R.S32.HI UR4, URZ, 0x1f, UR5 ;  /* 0x0000001fff047899 */ /* 0x000fe20008011405 */
[----:B------:R-:W1:Y:S03]  /*1700*/  LDCU UR38, c[0x0][0x374] ;  /* 0x00006e80ff2677ac */ /* 0x000e660008000800 */
[----:B------:R-:W-:Y:S02]  /*1710*/  ULEA.HI UR4, UR4, UR5, URZ, 0x5 ;  /* 0x0000000504047291 */ /* 0x000fe4000f8f28ff */
[----:B------:R-:W-:-:S02]  /*1720*/  USEL UR25, UR37, 0x2, UP1 ;  /* 0x0000000225197887 */ /* 0x000fc40008800000 */
[----:B------:R-:W-:Y:S02]  /*1730*/  USHF.R.S32.HI UR41, URZ, 0x5, UR4 ;  /* 0x00000005ff297899 */ /* 0x000fe40008011404 */
[----:B------:R-:W-:Y:S02]  /*1740*/  UIADD3 UR4, UPT, UPT, UR6, -0x1, URZ ;  /* 0xffffffff06047890 */ /* 0x000fe4000fffe0ff */
[----:B------:R-:W-:Y:S02]  /*1750*/  UISETP.LT.U32.AND UP0, UPT, UR41, 0x4, UPT ;  /* 0x000000042900788c */ /* 0x000fe4000bf01070 */
[----:B------:R-:W-:Y:S02]  /*1760*/  UISETP.GE.U32.AND UP2, UPT, UR4, -0x3f, UPT ;  /* 0xffffffc10400788c */ /* 0x000fe4000bf46070 */
[----:B------:R-:W-:Y:S01]  /*1770*/  USEL UR40, UR41, 0x4, UP0 ;  /* 0x0000000429287887 */ /* 0x000fe20008000000 */
[----:B------:R-:W-:-:S03]  /*1780*/  UMOV UR5, URZ ;  /* 0x000000ff00057c82 */ /* 0x000fc60008000000 */
[----:B------:R-:W-:Y:S02]  /*1790*/  UIADD3 UR24, UPT, UPT, UR40, -0x1, URZ ;  /* 0xffffffff28187890 */ /* 0x000fe4000fffe0ff */
[----:B------:R-:W-:-:S03]  /*17a0*/  UIADD3 UR43, UPT, UPT, UR41, -UR40, URZ ;  /* 0x80000028292b7290 */ /* 0x000fc6000fffe0ff */
[----:B------:R-:W-:-:S04]  /*17b0*/  @UP2 UIADD3 UR24, UPT, UPT, UR40, URZ, URZ ;  /* 0x000000ff28182290 */ /* 0x000fc8000fffe0ff */
[----:B-123--:R-:W-:-:S12]  /*17c0*/  UIADD3 UR24, UPT, UPT, UR24, 0x1, URZ ;  /* 0x0000000118187890 */ /* 0x00efd8000fffe0ff */
.L_x_42:
[----:B------:R-:W-:Y:S01]  /*17d0*/  UISETP.NE.AND UP0, UPT, UR45, URZ, UPT ;  /* 0x000000ff2d00728c */ /* 0x000fe2000bf05270 */
[----:B-1----:R-:W1:Y:S08]  /*17e0*/  S2UR UR45, SR_CgaCtaId ;  /* 0x00000000002d79c3 */ /* 0x002e700000008800 */
[----:B------:R-:W-:Y:S05]  /*17f0*/  BRA.U UP0, `(.L_x_23) ;  /* 0x0000000100347547 */ /* 0x000fea000b800000 */
[----:B------:R-:W2:Y:S01]  /*1800*/  S2R R0, SR_CgaCtaId ;  /* 0x0000000000007919 */ /* 0x000ea20000008800 */
[----:B------:R-:W-:Y:S02]  /*1810*/  MOV R3, 0x400 ;  /* 0x0000040000037802 */ /* 0x000fe40000000f00 */
[----:B------:R-:W-:Y:S02]  /*1820*/  SHF.L.U32 R2, R8, 0x1f, RZ ;  /* 0x0000001f08027819 */ /* 0x000fe400000006ff */
[----:B--2---:R-:W-:-:S05]  /*1830*/  LEA R0, R0, R3, 0x18 ;  /* 0x0000000300007211 */ /* 0x004fca00078ec0ff */
[----:B------:R-:W-:-:S04]  /*1840*/  IMAD R3, R9, 0x8, R0 ;  /* 0x0000000809037824 */ /* 0x000fc800078e0200 */
[----:B------:R-:W2:Y:S02]  /*1850*/  SYNCS.PHASECHK.TRANS64.TRYWAIT P0, [R3+URZ+0xe0], R2 ;  /* 0x0000e002030075a7 */ /* 0x000ea400080011ff */
[----:B--2---:R-:W-:Y:S05]  /*1860*/  @!P0 BRA `(.L_x_24) ;  /* 0x0000006c00bc8947 */ /* 0x004fea0003800000 */
.L_x_113:
[----:B------:R-:W-:Y:S01]  /*1870*/  VIADD R9, R9, 0x1 ;  /* 0x0000000109097836 */ /* 0x000fe20000000000 */
[----:B------:R2:W-:Y:S04]  /*1880*/  SYNCS.ARRIVE.TRANS64.A1T0 RZ, [R3+URZ+0xd0], RZ ;  /* 0x0000d0ff03ff79a7 */ /* 0x0005e800081000ff */
[----:B------:R-:W-:-:S04]  /*1890*/  ISETP.NE.AND P0, PT, R9, 0x2, PT ;  /* 0x000000020900780c */ /* 0x000fc80003f05270 */
[----:B------:R-:W-:Y:S02]  /*18a0*/  SEL R9, R9, RZ, P0 ;  /* 0x000000ff09097207 */ /* 0x000fe40000000000 */
[----:B--2---:R-:W-:-:S04]  /*18b0*/  SEL R3, RZ, 0x1, P0 ;  /* 0x00000001ff037807 */ /* 0x004fc80000000000 */
[----:B------:R-:W-:-:S07]  /*18c0*/  LOP3.LUT R8, R8, R3, RZ, 0x3c, !PT ;  /* 0x0000000308087212 */ /* 0x000fce00078e3cff */
.L_x_23:
[----:B------:R-:W-:Y:S01]  /*18d0*/  UMOV UR6, 0x400 ;  /* 0x0000040000067882 */ /* 0x000fe20000000000 */
[----:B------:R-:W-:Y:S01]  /*18e0*/  SHF.L.U32 R0, R12, 0x1f, RZ ;  /* 0x0000001f0c007819 */ /* 0x000fe200000006ff */
[----:B-1----:R-:W-:Y:S02]  /*18f0*/  ULEA UR6, UR45, UR6, 0x18 ;  /* 0x000000062d067291 */ /* 0x002fe4000f8ec0ff */
[----:B------:R-:W-:Y:S02]  /*1900*/  UISETP.GE.U32.AND UP0, UPT, UR46, 0x3f, UPT ;  /* 0x0000003f2e00788c */ /* 0x000fe4000bf06070 */
[----:B------:R-:W-:Y:S02]  /*1910*/  ULEA UR4, UR5, UR6, 0x3 ;  /* 0x0000000605047291 */ /* 0x000fe4000f8e18ff */
[----:B------:R-:W-:Y:S02]  /*1920*/  USHF.L.U32 UR11, UR20, 0x7, URZ ;  /* 0x00000007140b7899 */ /* 0x000fe400080006ff */
[----:B------:R-:W-:Y:S01]  /*1930*/  ULEA UR35, UR16, UR44, 0x7 ;  /* 0x0000002c10237291 */ /* 0x000fe2000f8e38ff */
[----:B------:R-:W-:-:S04]  /*1940*/  UMOV UR13, URZ ;  /* 0x000000ff000d7c82 */ /* 0x000fc80008000000 */
[----:B------:R1:W2:Y:S01]  /*1950*/  SYNCS.PHASECHK.TRANS64.TRYWAIT P0, [UR4+0x20], R0 ;  /* 0x00002000ff0075a7 */ /* 0x0002a20008001104 */
[----:B------:R-:W-:Y:S06]  /*1960*/  BRA.U !UP0, `(.L_x_25) ;  /* 0x0000000108bc7547 */ /* 0x000fec000b800000 */
[----:B------:R-:W-:Y:S01]  /*1970*/  UMOV UR7, URZ ;  /* 0x000000ff00077c82 */ /* 0x000fe20008000000 */
[----:B------:R-:W-:-:S05]  /*1980*/  UMOV UR4, UR5 ;  /* 0x0000000500047c82 */ /* 0x000fca0008000000 */
.L_x_31:
[----:B------:R-:W-:Y:S01]  /*1990*/  ULEA UR33, UR4, UR6, 0x3 ;  /* 0x0000000604217291 */ /* 0x000fe2000f8e18ff */
[----:B--2---:R-:W-:Y:S01]  /*19a0*/  @!P3 MOV R2, 0x2000 ;  /* 0x000020000002b802 */ /* 0x004fe20000000f00 */
[----:B--2-4-:R-:W-:Y:S10]  /*19b0*/  @P0 BRA `(.L_x_26) ;  /* 0x00000000000c0947 */ /* 0x014ff40003800000 */
[----:B------:R-:W-:-:S04]  /*19c0*/  SHF.L.U32 R3, R12, 0x1f, RZ ;  /* 0x0000001f0c037819 */ /* 0x000fc800000006ff */
[----:B------:R-:W2:Y:S02]  /*19d0*/  SYNCS.PHASECHK.TRANS64.TRYWAIT P0, [UR33+0x20], R3 ;  /* 0x00002003ff0075a7 */ /* 0x000ea40008001121 */
[----:B--2---:R-:W-:Y:S05]  /*19e0*/  @!P0 BRA `(.L_x_27) ;  /* 0x0000006c00708947 */ /* 0x004fea0003800000 */
.L_x_26:
[----:B------:R2:W-:Y:S01]  /*19f0*/  @!P3 SYNCS.ARRIVE.TRANS64 RZ, [UR33], R2 ;  /* 0x00000002ffffb9a7 */ /* 0x0005e20008000021 */
[----:B------:R-:W-:-:S04]  /*1a00*/  ULOP3.LUT UR5, UR25, 0x2, URZ, 0xfc, !UPT ;  /* 0x0000000219057892 */ /* 0x000fc8000f8efcff */
[----:B------:R-:W-:-:S09]  /*1a10*/  UISETP.NE.AND UP0, UPT, UR5, 0x2, UPT ;  /* 0x000000020500788c */ /* 0x000fd2000bf05270 */
[----:B------:R-:W-:Y:S05]  /*1a20*/  BRA.U UP0, `(.L_x_28) ;  /* 0x0000000100047547 */ /* 0x000fea000b800000 */
[----:B------:R-:W-:Y:S05]  /*1a30*/  BPT.TRAP 0x1 ;  /* 0x000000040000795c */ /* 0x000fea0000300000 */
.L_x_28:
[----:B------:R-:W-:Y:S04]  /*1a40*/  BSSY.RECONVERGENT B0, `(.L_x_29) ;  /* 0x0000003000007945 */ /* 0x000fe80003800200 */
[----:B------:R-:W-:Y:S05]  /*1a50*/  @P2 BRA `(.L_x_30) ;  /* 0x0000000000042947 */ /* 0x000fea0003800000 */
[----:B------:R-:W-:Y:S05]  /*1a60*/  BPT.TRAP 0x1 ;  /* 0x000000040000795c */ /* 0x000fea0000300000 */
.L_x_30:
[----:B------:R-:W-:Y:S05]  /*1a70*/  BSYNC.RECONVERGENT B0 ;  /* 0x0000000000007941 */ /* 0x000fea0003800200 */
.L_x_29:
[----:B------:R-:W-:Y:S02]  /*1a80*/  UIADD3 UR5, UPT, UPT, UR4, 0x1, URZ ;  /* 0x0000000104057890 */ /* 0x000fe4000fffe0ff */
[----:B------:R-:W-:Y:S02]  /*1a90*/  UIADD3 UR16, UP1, UPT, UR28, 0x80, URZ ;  /* 0x000000801c107890 */ /* 0x000fe4000ff3e0ff */
[----:B------:R-:W-:Y:S02]  /*1aa0*/  UISETP.NE.AND UP0, UPT, UR5, 0x4, UPT ;  /* 0x000000040500788c */ /* 0x000fe4000bf05270 */
[----:B------:R-:W-:Y:S02]  /*1ab0*/  USHF.L.U32 UR34, UR7, 0x5, URZ ;  /* 0x0000000507227899 */ /* 0x000fe400080006ff */
[----:B------:R-:W-:Y:S02]  /*1ac0*/  USEL UR9, URZ, 0x1, UP0 ;  /* 0x00000001ff097887 */ /* 0x000fe40008000000 */
[----:B------:R-:W-:-:S02]  /*1ad0*/  USEL UR5, UR5, URZ, UP0 ;  /* 0x000000ff05057287 */ /* 0x000fc40008000000 */
[----:B------:R-:W-:Y:S02]  /*1ae0*/  UIADD3 UR14, UP0, UPT, UR28, 0x180, URZ ;  /* 0x000001801c0e7890 */ /* 0x000fe4000ff1e0ff */
[----:B------:R-:W-:Y:S01]  /*1af0*/  ULEA UR8, UR5, UR6, 0x3 ;  /* 0x0000000605087291 */ /* 0x000fe2000f8e18ff */
[----:B------:R-:W-:Y:S01]  /*1b00*/  LOP3.LUT R12, R12, UR9, RZ, 0x3c, !PT ;  /* 0x000000090c0c7c12 */ /* 0x000fe2000f8e3cff */
[----:B------:R-:W-:Y:S02]  /*1b10*/  UIADD3.X UR17, UPT, UPT, URZ, UR29, URZ, UP1, !UPT ;  /* 0x0000001dff117290 */ /* 0x000fe40008ffe4ff */
[----:B------:R-:W-:Y:S01]  /*1b20*/  UIADD3.X UR15, UPT, UPT, URZ, UR29, URZ, UP0, !UPT ;  /* 0x0000001dff0f7290 */ /* 0x000fe200087fe4ff */
[----:B-1----:R-:W-:Y:S01]  /*1b30*/  SHF.L.U32 R0, R12, 0x1f, RZ ;  /* 0x0000001f0c007819 */ /* 0x002fe200000006ff */
[----:B------:R-:W-:Y:S01]  /*1b40*/  UMOV UR18, 0x0 ;  /* 0x0000000000127882 */ /* 0x000fe20000000000 */
[----:B------:R-:W-:Y:S01]  /*1b50*/  UMOV UR19, 0x10000000 ;  /* 0x1000000000137882 */ /* 0x000fe20000000000 */
[----:B------:R-:W-:Y:S01]  /*1b60*/  UMOV UR12, UR36 ;  /* 0x00000024000c7c82 */ /* 0x000fe20008000000 */
[----:B------:R3:W4:Y:S01]  /*1b70*/  SYNCS.PHASECHK.TRANS64.TRYWAIT P0, [UR8+0x20], R0 ;  /* 0x00002000ff0075a7 */ /* 0x0007220008001108 */
[----:B------:R-:W-:Y:S01]  /*1b80*/  USHF.L.U32 UR8, UR4, 0xc, URZ ;  /* 0x0000000c04087899 */ /* 0x000fe200080006ff */
[----:B------:R-:W-:-:S02]  /*1b90*/  UMOV UR9, UR33 ;  /* 0x0000002100097c82 */ /* 0x000fc40008000000 */
[----:B------:R-:W-:Y:S01]  /*1ba0*/  UMOV UR4, 0x30000 ;  /* 0x0003000000047882 */ /* 0x000fe20000000000 */
[----:B------:R-:W-:Y:S02]  /*1bb0*/  ULOP3.LUT UR32, UR8, UR21, URZ, 0xfc, !UPT ;  /* 0x0000001508207292 */ /* 0x000fe4000f8efcff */
[----:B------:R-:W-:Y:S02]  /*1bc0*/  UIADD3 UR8, UPT, UPT, UR6, 0xc400, UR8 ;  /* 0x0000c40006087890 */ /* 0x000fe4000fffe008 */
[----:B------:R-:W-:Y:S01]  /*1bd0*/  UIADD3 UR32, UPT, UPT, UR6, 0x8400, UR32 ;  /* 0x0000840006207890 */ /* 0x000fe2000fffe020 */
[----:B------:R-:W-:Y:S01]  /*1be0*/  UMOV UR10, UR34 ;  /* 0x00000022000a7c82 */ /* 0x000fe20008000000 */
[----:B------:R-:W-:Y:S01]  /*1bf0*/  UIADD3 UR7, UPT, UPT, UR7, 0x1, URZ ;  /* 0x0000000107077890 */ /* 0x000fe2000fffe0ff */
[----:B------:R-:W-:-:S03]  /*1c00*/  UMOV UR13, UR24 ;  /* 0x00000018000d7c82 */ /* 0x000fc60008000000 */
[----:B------:R-:W-:-:S03]  /*1c10*/  UISETP.NE.AND UP0, UPT, UR7, UR24, UPT ;  /* 0x000000180700728c */ /* 0x000fc6000bf05270 */
[----:B------:R1:W-:Y:S01]  /*1c20*/  UTMALDG.3D.MULTICAST [UR32], [UR16], UR4, desc[UR18] ;  /* 0x00001220100073b4 */ /* 0x0003e20008011804 */
[----:B------:R3:W-:Y:S01]  /*1c30*/  UTMALDG.3D [UR8], [UR14], desc[UR18] ;  /* 0x000012080e0075b4 */ /* 0x0007e20008011000 */
[----:B-1----:R-:W-:-:S04]  /*1c40*/  UMOV UR4, UR5 ;  /* 0x0000000500047c82 */ /* 0x002fc80008000000 */
[----:B---3--:R-:W-:Y:S05]  /*1c50*/  BRA.U UP0, `(.L_x_31) ;  /* 0xfffffffd004c7547 */ /* 0x008fea000b83ffff */
.L_x_25:
[----:B------:R-:W-:Y:S01]  /*1c60*/  ULEA UR4, UR5, UR6, 0x3 ;  /* 0x0000000605047291 */ /* 0x000fe2000f8e18ff */
[----:B-1----:R-:W-:Y:S01]  /*1c70*/  SHF.L.U32 R0, R12, 0x1f, RZ ;  /* 0x0000001f0c007819 */ /* 0x002fe200000006ff */
[----:B------:R-:W-:Y:S01]  /*1c80*/  @!P1 SYNCS.ARRIVE.TRANS64.A1T0 RZ, [UR6+0x68], RZ ;  /* 0x000068ffffff99a7 */ /* 0x000fe20008100006 */
[----:B------:R-:W-:-:S06]  /*1c90*/  UISETP.GT.AND UP0, UPT, UR41, UR40, UPT ;  /* 0x000000282900728c */ /* 0x000fcc000bf04270 */
[----:B--2-4-:R1:W2:Y:S03]  /*1ca0*/  SYNCS.PHASECHK.TRANS64.TRYWAIT P0, [UR4+0x20], R0 ;  /* 0x00002000ff0075a7 */ /* 0x0142a60008001104 */
[----:B------:R-:W-:Y:S05]  /*1cb0*/  BRA.U !UP0, `(.L_x_32) ;  /* 0x0000000108c07547 */ /* 0x000fea000b800000 */
[----:B------:R-:W-:Y:S01]  /*1cc0*/  UIADD3 UR26, UPT, UPT, UR43, UR13, URZ ;  /* 0x0000000d2b1a7290 */ /* 0x000fe2000fffe0ff */
[----:B------:R-:W-:-:S11]  /*1cd0*/  UMOV UR4, UR5 ;  /* 0x0000000500047c82 */ /* 0x000fd60008000000 */
.L_x_38:
[----:B------:R-:W-:Y:S01]  /*1ce0*/  ULEA UR17, UR4, UR6, 0x3 ;  /* 0x0000000604117291 */ /* 0x000fe2000f8e18ff */
[----:B--2---:R-:W-:Y:S01]  /*1cf0*/  @!P3 MOV R2, 0x2000 ;  /* 0x000020000002b802 */ /* 0x004fe20000000f00 */
[----:B--2-4-:R-:W-:Y:S10]  /*1d00*/  @P0 BRA `(.L_x_33) ;  /* 0x00000000000c0947 */ /* 0x014ff40003800000 */
[----:B------:R-:W-:-:S04]  /*1d10*/  SHF.L.U32 R3, R12, 0x1f, RZ ;  /* 0x0000001f0c037819 */ /* 0x000fc800000006ff */
[----:B------:R-:W2:Y:S02]  /*1d20*/  SYNCS.PHASECHK.TRANS64.TRYWAIT P0, [UR17+0x20], R3 ;  /* 0x00002003ff0075a7 */ /* 0x000ea40008001111 */
[----:B--2---:R-:W-:Y:S05]  /*1d30*/  @!P0 BRA `(.L_x_34) ;  /* 0x0000006800b48947 */ /* 0x004fea0003800000 */
.L_x_33:
[----:B------:R2:W-:Y:S01]  /*1d40*/  @!P3 SYNCS.ARRIVE.TRANS64 RZ, [UR17], R2 ;  /* 0x00000002ffffb9a7 */ /* 0x0005e20008000011 */
[----:B------:R-:W-:-:S04]  /*1d50*/  ULOP3.LUT UR5, UR25, 0x2, URZ, 0xfc, !UPT ;  /* 0x0000000219057892 */ /* 0x000fc8000f8efcff */
[----:B------:R-:W-:-:S09]  /*1d60*/  UISETP.NE.AND UP0, UPT, UR5, 0x2, UPT ;  /* 0x000000020500788c */ /* 0x000fd2000bf05270 */
[----:B------:R-:W-:Y:S05]  /*1d70*/  BRA.U UP0, `(.L_x_35) ;  /* 0x0000000100047547 */ /* 0x000fea000b800000 */
[----:B------:R-:W-:Y:S05]  /*1d80*/  BPT.TRAP 0x1 ;  /* 0x000000040000795c */ /* 0x000fea0000300000 */
.L_x_35:
[----:B------:R-:W-:Y:S04]  /*1d90*/  BSSY.RECONVERGENT B0, `(.L_x_36) ;  /* 0x0000003000007945 */ /* 0x000fe80003800200 */
[----:B------:R-:W-:Y:S05]  /*1da0*/  @P2 BRA `(.L_x_37) ;  /* 0x0000000000042947 */ /* 0x000fea0003800000 */
[----:B------:R-:W-:Y:S05]  /*1db0*/  BPT.TRAP 0x1 ;  /* 0x000000040000795c */ /* 0x000fea0000300000 */
.L_x_37:
[----:B------:R-:W-:Y:S05]  /*1dc0*/  BSYNC.RECONVERGENT B0 ;  /* 0x0000000000007941 */ /* 0x000fea0003800200 */
.L_x_36:
[----:B------:R-:W-:Y:S02]  /*1dd0*/  UIADD3 UR5, UPT, UPT, UR4, 0x1, URZ ;  /* 0x0000000104057890 */ /* 0x000fe4000fffe0ff */
[----:B------:R-:W-:Y:S02]  /*1de0*/  UIADD3 UR14, UP1, UPT, UR28, 0x80, URZ ;  /* 0x000000801c0e7890 */ /* 0x000fe4000ff3e0ff */
[----:B------:R-:W-:Y:S02]  /*1df0*/  UISETP.NE.AND UP0, UPT, UR5, 0x4, UPT ;  /* 0x000000040500788c */ /* 0x000fe4000bf05270 */
[----:B------:R-:W-:Y:S02]  /*1e00*/  USHF.L.U32 UR18, UR13, 0x5, URZ ;  /* 0x000000050d127899 */ /* 0x000fe400080006ff */
[----:B------:R-:W-:Y:S02]  /*1e10*/  USEL UR8, URZ, 0x1, UP0 ;  /* 0x00000001ff087887 */ /* 0x000fe40008000000 */
[----:B------:R-:W-:-:S02]  /*1e20*/  USEL UR5, UR5, URZ, UP0 ;  /* 0x000000ff05057287 */ /* 0x000fc40008000000 */
[----:B------:R-:W-:Y:S02]  /*1e30*/  UIADD3 UR22, UP0, UPT, UR28, 0x180, URZ ;  /* 0x000001801c167890 */ /* 0x000fe4000ff1e0ff */
[----:B------:R-:W-:Y:S01]  /*1e40*/  LOP3.LUT R12, R12, UR8, RZ, 0x3c, !PT ;  /* 0x000000080c0c7c12 */ /* 0x000fe2000f8e3cff */
[----:B------:R-:W-:Y:S02]  /*1e50*/  USHF.L.U32 UR8, UR4, 0xc, URZ ;  /* 0x0000000c04087899 */ /* 0x000fe400080006ff */
[----:B------:R-:W-:Y:S01]  /*1e60*/  ULEA UR7, UR5, UR6, 0x3 ;  /* 0x0000000605077291 */ /* 0x000fe2000f8e18ff */
[----:B-1----:R-:W-:Y:S01]  /*1e70*/  SHF.L.U32 R0, R12, 0x1f, RZ ;  /* 0x0000001f0c007819 */ /* 0x002fe200000006ff */
[----:B------:R-:W-:Y:S02]  /*1e80*/  ULOP3.LUT UR16, UR8, UR21, URZ, 0xfc, !UPT ;  /* 0x0000001508107292 */ /* 0x000fe4000f8efcff */
[----:B------:R-:W-:Y:S02]  /*1e90*/  UIADD3.X UR15, UPT, UPT, URZ, UR29, URZ, UP1, !UPT ;  /* 0x0000001dff0f7290 */ /* 0x000fe40008ffe4ff */
[----:B------:R-:W-:-:S02]  /*1ea0*/  UIADD3 UR16, UPT, UPT, UR6, 0x8400, UR16 ;  /* 0x0000840006107890 */ /* 0x000fc4000fffe010 */
[----:B------:R-:W-:Y:S01]  /*1eb0*/  UIADD3 UR8, UPT, UPT, UR6, 0xc400, UR8 ;  /* 0x0000c40006087890 */ /* 0x000fe2000fffe008 */
[----:B------:R3:W4:Y:S01]  /*1ec0*/  SYNCS.PHASECHK.TRANS64.TRYWAIT P0, [UR7+0x20], R0 ;  /* 0x00002000ff0075a7 */ /* 0x0007220008001107 */
[----:B------:R-:W-:Y:S01]  /*1ed0*/  UIADD3.X UR23, UPT, UPT, URZ, UR29, URZ, UP0, !UPT ;  /* 0x0000001dff177290 */ /* 0x000fe200087fe4ff */
[----:B------:R-:W-:Y:S01]  /*1ee0*/  UMOV UR4, 0x30000 ;  /* 0x0003000000047882 */ /* 0x000fe20000000000 */
[----:B------:R-:W-:Y:S01]  /*1ef0*/  UMOV UR30, 0x0 ;  /* 0x00000000001e7882 */ /* 0x000fe20000000000 */
[----:B------:R-:W-:Y:S01]  /*1f00*/  UMOV UR31, 0x10000000 ;  /* 0x10000000001f7882 */ /* 0x000fe20000000000 */
[----:B------:R-:W-:Y:S01]  /*1f10*/  UMOV UR19, UR35 ;  /* 0x0000002300137c82 */ /* 0x000fe20008000000 */
[----:B------:R-:W-:Y:S01]  /*1f20*/  UMOV UR20, UR36 ;  /* 0x0000002400147c82 */ /* 0x000fe20008000000 */
[----:B------:R-:W-:Y:S01]  /*1f30*/  UMOV UR12, UR36 ;  /* 0x00000024000c7c82 */ /* 0x000fe20008000000 */
[----:B------:R-:W-:Y:S01]  /*1f40*/  UMOV UR9, UR17 ;  /* 0x0000001100097c82 */ /* 0x000fe20008000000 */
[----:B------:R-:W-:Y:S01]  /*1f50*/  UMOV UR10, UR18 ;  /* 0x00000012000a7c82 */ /* 0x000fe20008000000 */
[----:B------:R1:W-:Y:S01]  /*1f60*/  UTMALDG.3D.MULTICAST [UR16], [UR14], UR4, desc[UR30] ;  /* 0x00001e100e0073b4 */ /* 0x0003e20008011804 */
[----:B------:R-:W-:-:S04]  /*1f70*/  UIADD3 UR13, UPT, UPT, UR13, 0x1, URZ ;  /* 0x000000010d0d7890 */ /* 0x000fc8000fffe0ff */
[----:B------:R-:W-:Y:S01]  /*1f80*/  UISETP.NE.AND UP0, UPT, UR13, UR26, UPT ;  /* 0x0000001a0d00728c */ /* 0x000fe2000bf05270 */
[----:B------:R3:W-:Y:S01]  /*1f90*/  UTMALDG.3D [UR8], [UR22], desc[UR30] ;  /* 0x00001e08160075b4 */ /* 0x0007e20008011000 */
[----:B-1----:R-:W-:-:S07]  /*1fa0*/  UMOV UR4, UR5 ;  /* 0x0000000500047c82 */ /* 0x002fce0008000000 */
[----:B---3--:R-:W-:Y:S05]  /*1fb0*/  BRA.U UP0, `(.L_x_38) ;  /* 0xfffffffd00487547 */ /* 0x008fea000b83ffff */
.L_x_32:
[C---:B------:R-:W-:Y:S01]  /*1fc0*/  LEA R3, R11.reuse, UR6, 0x3 ;  /* 0x000000060b037c11 */ /* 0x040fe2000f8e18ff */
[----:B------:R-:W-:Y:S01]  /*1fd0*/  NOP ;  /* 0x0000000000007918 */ /* 0x000fe20000000000 */
[----:B-1----:R-:W-:Y:S02]  /*1fe0*/  SHF.L.U32 R0, R10, 0x1f, RZ ;  /* 0x0000001f0a007819 */ /* 0x002fe400000006ff */
[----:B------:R-:W-:Y:S02]  /*1ff0*/  LEA R5, R11, UR6, 0x4 ;  /* 0x000000060b057c11 */ /* 0x000fe4000f8e20ff */
[----:B--2-4-:R-:W1:Y:S02]  /*2000*/  SYNCS.PHASECHK.TRANS64.TRYWAIT P0, [R3+URZ+0x70], R0 ;  /* 0x00007000030075a7 */ /* 0x014e6400080011ff */
[----:B-1----:R-:W-:Y:S05]  /*2010*/  @!P0 BRA `(.L_x_39) ;  /* 0x0000006800148947 */ /* 0x002fea0003800000 */
.L_x_116:
[----:B------:R-:W2:Y:S01]  /*2020*/  LDS.128 R4, [R5+0x100] ;  /* 0x0001000005047984 */ /* 0x000ea20000000c00 */
[----:B------:R-:W-:Y:S01]  /*2030*/  UISETP.GE.AND UP0, UPT, UR42, 0x1, UPT ;  /* 0x000000012a00788c */ /* 0x000fe2000bf06270 */
[----:B------:R-:W-:Y:S01]  /*2040*/  @!PT LDS RZ, [RZ] ;  /* 0x00000000fffff984 */ /* 0x000fe20000000800 */
[----:B------:R-:W-:Y:S01]  /*2050*/  @!PT LDS RZ, [RZ] ;  /* 0x00000000fffff984 */ /* 0x000fe20000000800 */
[----:B------:R-:W-:Y:S01]  /*2060*/  @!PT LDS RZ, [RZ] ;  /* 0x00000000fffff984 */ /* 0x000fe20000000800 */
[----:B------:R-:W-:Y:S01]  /*2070*/  @!PT LDS RZ, [RZ] ;  /* 0x00000000fffff984 */ /* 0x000fe20000000800 */
[----:B------:R3:W-:Y:S06]  /*2080*/  MEMBAR.ALL.CTA ;  /* 0x0000000000007992 */ /* 0x0007ec0000008000 */
[----:B---3--:R-:W3:Y:S01]  /*2090*/  FENCE.VIEW.ASYNC.S ;  /* 0x00000000000073c6 */ /* 0x008ee20000000000 */
[----:B--2---:R-:W-:-:S13]  /*20a0*/  LOP3.LUT P0, RZ, R6, 0x1, RZ, 0xc0, !PT ;  /* 0x0000000106ff7812 */ /* 0x004fda000780c0ff */
[----:B---3--:R-:W-:Y:S01]  /*20b0*/  VOTEU.ANY UP1, P0 ;  /* 0x0000000000ff7886 */ /* 0x008fe20000020100 */
[----:B------:R-:W-:-:S13]  /*20c0*/  PLOP3.LUT P0, PT, PT, PT, UP1, 0x80, 0x8 ;  /* 0x000000000008781c */ /* 0x000fda0003f0f018 */
[----:B-1----:R-:W-:Y:S02]  /*20d0*/  @P0 LOP3.LUT R0, R5, 0xffff, RZ, 0xc0, !PT ;  /* 0x0000ffff05000812 */ /* 0x002fe400078ec0ff */
[----:B------:R-:W-:Y:S02]  /*20e0*/  @P0 MOV R2, R4 ;  /* 0x0000000400020202 */ /* 0x000fe40000000f00 */
[----:B------:R-:W-:Y:S01]  /*20f0*/  @P0 R2UR UR7, R0 ;  /* 0x00000000000702ca */ /* 0x000fe200000e0000 */
[----:B------:R-:W-:Y:S01]  /*2100*/  VIADD R0, R3, 0x80 ;  /* 0x0000008003007836 */ /* 0x000fe20000000000 */
[----:B------:R-:W-:Y:S02]  /*2110*/  @P0 SHF.R.U32.HI R4, RZ, 0x10, R5 ;  /* 0x00000010ff040819 */ /* 0x000fe40000011605 */
[----:B------:R-:W-:Y:S02]  /*2120*/  @P0 R2UR UR8, R2 ;  /* 0x00000000020802ca */ /* 0x000fe400000e0000 */
[----:B------:R-:W-:-:S02]  /*2130*/  PRMT R0, RZ, 0x654, R0 ;  /* 0x00000654ff007816 */ /* 0x000fc40000000000 */
[----:B------:R-:W-:Y:S02]  /*2140*/  @P0 R2UR UR4, R4 ;  /* 0x00000000040402ca */ /* 0x000fe400000e0000 */
[----:B------:R1:W-:Y:S03]  /*2150*/  SYNCS.ARRIVE.TRANS64.RED.A1T0 RZ, [R0+URZ], RZ ;  /* 0x000000ff00ff79a7 */ /* 0x0003e600081004ff */
[----:B------:R-:W-:-:S04]  /*2160*/  @UP1 UMOV UR27, UR7 ;  /* 0x00000007001b1c82 */ /* 0x000fc80008000000 */
[----:B------:R-:W-:-:S04]  /*2170*/  @UP1 UMOV UR37, UR8 ;  /* 0x0000000800251c82 */ /* 0x000fc80008000000 */
[----:B------:R-:W-:Y:S01]  /*2180*/  @UP1 UMOV UR36, UR4 ;  /* 0x0000000400241c82 */ /* 0x000fe20008000000 */
[----:B------:R-:W-:Y:S05]  /*2190*/  BRA.U !UP0, `(.L_x_40) ;  /* 0x0000000108d47547 */ /* 0x000fea000b800000 */
[----:B------:R-:W2:Y:S01]  /*21a0*/  LDCU.128 UR12, c[0x0][0xb10] ;  /* 0x00016200ff0c77ac */ /* 0x000ea20008000c00 */
[----:B------:R-:W3:Y:S01]  /*21b0*/  LDCU UR26, c[0x0][0xb20] ;  /* 0x00016400ff1a77ac */ /* 0x000ee20008000800 */
[----:B------:R-:W4:Y:S01]  /*21c0*/  LDCU UR20, c[0x0][0xb0c] ;  /* 0x00016180ff1477ac */ /* 0x000f220008000800 */
[----:B------:R-:W1:Y:S01]  /*21d0*/  LDCU.64 UR10, c[0x0][0xb28] ;  /* 0x00016500ff0a77ac */ /* 0x000e620008000a00 */
[----:B------:R-:W-:Y:S02]  /*21e0*/  UISETP.NE.AND UP3, UPT, UR42, 0x1, UPT ;  /* 0x000000012a00788c */ /* 0x000fe4000bf65270 */
[----:B--2---:R-:W-:Y:S02]  /*21f0*/  UIMAD.WIDE.U32 UR16, UR38, UR15, URZ ;  /* 0x0000000f261072a5 */ /* 0x004fe4000f8e00ff */
[----:B------:R-:W-:Y:S02]  /*2200*/  UIMAD.WIDE.U32 UR8, UR39, UR12, URZ ;  /* 0x0000000c270872a5 */ /* 0x000fe4000f8e00ff */
[----:B------:R-:W-:-:S02]  /*2210*/  UISETP.NE.AND UP0, UPT, UR14, 0x1, UPT ;  /* 0x000000010e00788c */ /* 0x000fc4000bf05270 */
[----:B------:R-:W-:Y:S01]  /*2220*/  UIMAD.WIDE.U32 UR22, UR27, UR15, URZ ;  /* 0x0000000f1b1672a5 */ /* 0x000fe2000f8e00ff */
[----:B------:R-:W-:Y:S02]  /*2230*/  UMOV UR16, UR17 ;  /* 0x0000001100107c82 */ /* 0x000fe40008000000 */
[----:B------:R-:W-:Y:S01]  /*2240*/  UMOV UR8, UR9 ;  /* 0x0000000900087c82 */ /* 0x000fe20008000000 */
[----:B---3--:R-:W-:Y:S02]  /*2250*/  USHF.R.U32.HI UR16, URZ, UR26, UR16 ;  /* 0x0000001aff107299 */ /* 0x008fe40008011610 */
[----:B----4-:R-:W-:Y:S02]  /*2260*/  UISETP.NE.AND UP2, UPT, UR20, 0x1, UPT ;  /* 0x000000011400788c */ /* 0x010fe4000bf45270 */
[----:B------:R-:W-:Y:S02]  /*2270*/  USHF.R.U32.HI UR8, URZ, UR13, UR8 ;  /* 0x0000000dff087299 */ /* 0x000fe40008011608 */
[----:B------:R-:W-:-:S02]  /*2280*/  USEL UR7, UR38, UR16, !UP0 ;  /* 0x0000001026077287 */ /* 0x000fc4000c000000 */
[----:B------:R-:W-:Y:S02]  /*2290*/  USEL UR8, UR39, UR8, !UP2 ;  /* 0x0000000827087287 */ /* 0x000fe4000d000000 */
[----:B-1----:R-:W-:Y:S01]  /*22a0*/  UIMAD.WIDE.U32 UR16, UR7, UR10, URZ ;  /* 0x0000000a071072a5 */ /* 0x002fe2000f8e00ff */
[----:B------:R-:W-:Y:S01]  /*22b0*/  UMOV UR4, UR23 ;  /* 0x0000001700047c82 */ /* 0x000fe20008000000 */
[----:B------:R-:W-:Y:S02]  /*22c0*/  UIMAD.WIDE.U32 UR18, UR37, UR12, URZ ;  /* 0x0000000c251272a5 */ /* 0x000fe4000f8e00ff */
[----:B------:R-:W-:-:S03]  /*22d0*/  UIMAD.WIDE.U32 UR22, UR8, UR10, URZ ;  /* 0x0000000a081672a5 */ /* 0x000fc6000f8e00ff */
[----:B------:R-:W-:Y:S01]  /*22e0*/  UMOV UR16, UR17 ;  /* 0x0000001100107c82 */ /* 0x000fe20008000000 */
[----:B------:R-:W-:Y:S02]  /*22f0*/  USHF.R.U32.HI UR4, URZ, UR26, UR4 ;  /* 0x0000001aff047299 */ /* 0x000fe40008011604 */
[----:B------:R-:W-:Y:S01]  /*2300*/  @UP3 USHF.R.U32.HI UR7, URZ, UR11, UR16 ;  /* 0x0000000bff073299 */ /* 0x000fe20008011610 */
[----:B------:R-:W-:Y:S01]  /*2310*/  UMOV UR18, UR19 ;  /* 0x0000001300127c82 */ /* 0x000fe20008000000 */
[----:B------:R-:W-:Y:S01]  /*2320*/  UMOV UR22, UR23 ;  /* 0x0000001700167c82 */ /* 0x000fe20008000000 */
[----:B------:R-:W-:Y:S02]  /*2330*/  USHF.R.U32.HI UR13, URZ, UR13, UR18 ;  /* 0x0000000dff0d7299 */ /* 0x000fe40008011612 */
[----:B------:R-:W-:Y:S02]  /*2340*/  USEL UR4, UR27, UR4, !UP0 ;  /* 0x000000041b047287 */ /* 0x000fe4000c000000 */
[----:B------:R-:W-:-:S02]  /*2350*/  @UP3 USHF.R.U32.HI UR8, URZ, UR11, UR22 ;  /* 0x0000000bff083299 */ /* 0x000fc40008011616 */
[----:B------:R-:W-:Y:S02]  /*2360*/  UIMAD UR9, UR42, UR7, URZ ;  /* 0x000000072a0972a4 */ /* 0x000fe4000f8e02ff */
[----:B------:R-:W-:Y:S02]  /*2370*/  USEL UR7, UR37, UR13, !UP2 ;  /* 0x0000000d25077287 */ /* 0x000fe4000d000000 */
[----:B------:R-:W-:Y:S02]  /*2380*/  UIMAD UR12, UR42, UR8, URZ ;  /* 0x000000082a0c72a4 */ /* 0x000fe4000f8e02ff */
[----:B------:R-:W-:Y:S02]  /*2390*/  UISETP.GE.AND UP0, UPT, UR4, UR9, UPT ;  /* 0x000000090400728c */ /* 0x000fe4000bf06270 */
[----:B------:R-:W-:Y:S02]  /*23a0*/  UIMAD.WIDE.U32 UR16, UR4, UR10, URZ ;  /* 0x0000000a041072a5 */ /* 0x000fe4000f8e00ff */
[----:B------:R-:W-:-:S02]  /*23b0*/  UISETP.GE.OR UP0, UPT, UR7, UR12, UP0 ;  /* 0x0000000c0700728c */ /* 0x000fc40008706670 */
        /* <DEDUP_REMOVED lines=19> */
.L_x_40:
[----:B------:R-:W2:Y:S02]  /*24f0*/  LDCU UR4, c[0x0][0xb30] ;  /* 0x00016600ff0477ac */ /* 0x000ea40008000800 */
[----:B--2---:R-:W-:-:S09]  /*2500*/  UISETP.NE.AND UP0, UPT, UR4, 0x1, UPT ;  /* 0x000000010400788c */ /* 0x004fd2000bf05270 */
[----:B------:R-:W-:Y:S05]  /*2510*/  BRA.U UP0, `(.L_x_41) ;  /* 0x0000000100447547 */ /* 0x000fea000b800000 */
[----:B------:R-:W2:Y:S01]  /*2520*/  LDCU.128 UR12, c[0x0][0xb10] ;  /* 0x00016200ff0c77ac */ /* 0x000ea20008000c00 */
[----:B------:R-:W3:Y:S01]  /*2530*/  LDCU UR16, c[0x0][0xb0c] ;  /* 0x00016180ff1077ac */ /* 0x000ee20008000800 */
[----:B------:R-:W4:Y:S01]  /*2540*/  LDCU UR17, c[0x0][0xb20] ;  /* 0x00016400ff1177ac */ /* 0x000f220008000800 */
[----:B--2---:R-:W-:Y:S02]  /*2550*/  UIMAD.WIDE.U32 UR10, UR37, UR12, URZ ;  /* 0x0000000c250a72a5 */ /* 0x004fe4000f8e00ff */
[----:B------:R-:W-:Y:S02]  /*2560*/  UIMAD.WIDE.U32 UR8, UR27, UR15, URZ ;  /* 0x0000000f1b0872a5 */ /* 0x000fe4000f8e00ff */
[----:B---3--:R-:W-:Y:S02]  /*2570*/  UISETP.NE.AND UP2, UPT, UR16, 0x1, UPT ;  /* 0x000000011000788c */ /* 0x008fe4000bf45270 */
[----:B------:R-:W-:Y:S01]  /*2580*/  UISETP.NE.AND UP0, UPT, UR14, 0x1, UPT ;  /* 0x000000010e00788c */ /* 0x000fe2000bf05270 */
[----:B------:R-:W-:-:S02]  /*2590*/  UMOV UR7, UR11 ;  /* 0x0000000b00077c82 */ /* 0x000fc40008000000 */
[----:B------:R-:W-:Y:S01]  /*25a0*/  UMOV UR4, UR9 ;  /* 0x0000000900047c82 */ /* 0x000fe20008000000 */
[----:B------:R-:W-:Y:S02]  /*25b0*/  USHF.R.U32.HI UR7, URZ, UR13, UR7 ;  /* 0x0000000dff077299 */ /* 0x000fe40008011607 */
[----:B----4-:R-:W-:Y:S02]  /*25c0*/  USHF.R.U32.HI UR4, URZ, UR17, UR4 ;  /* 0x00000011ff047299 */ /* 0x010fe40008011604 */
[----:B------:R-:W-:Y:S02]  /*25d0*/  USEL UR7, UR37, UR7, !UP2 ;  /* 0x0000000725077287 */ /* 0x000fe4000d000000 */
[----:B------:R-:W-:-:S04]  /*25e0*/  USEL UR4, UR27, UR4, !UP0 ;  /* 0x000000041b047287 */ /* 0x000fc8000c000000 */
[----:B------:R-:W-:Y:S02]  /*25f0*/  UIADD3 UR8, UPT, UPT, UR7, -UR4, URZ ;  /* 0x8000000407087290 */ /* 0x000fe4000fffe0ff */
[----:B------:R-:W-:Y:S02]  /*2600*/  UIADD3 UR4, UPT, UPT, -UR7, UR4, URZ ;  /* 0x0000000407047290 */ /* 0x000fe4000fffe1ff */
[----:B------:R-:W-:Y:S02]  /*2610*/  UIMAD UR27, UR8, UR14, UR27 ;  /* 0x0000000e081b72a4 */ /* 0x000fe4000f8e021b */
[----:B------:R-:W-:-:S12]  /*2620*/  UIMAD UR37, UR4, UR16, UR37 ;  /* 0x00000010042572a4 */ /* 0x000fd8000f8e0225 */
.L_x_41:
[----:B------:R-:W-:Y:S01]  /*2630*/  VIADD R11, R11, 0x1 ;  /* 0x000000010b0b7836 */ /* 0x000fe20000000000 */
[----:B------:R-:W-:Y:S01]  /*2640*/  R2UR UR4, R160 ;  /* 0x00000000a00472ca */ /* 0x000fe200000e0000 */
[----:B------:R-:W-:Y:S01]  /*2650*/  UIADD3 UR20, UPT, UPT, UR27, UR63, URZ ;  /* 0x0000003f1b147290 */ /* 0x000fe2000fffe0ff */
[----:B------:R-:W-:Y:S02]  /*2660*/  PLOP3.LUT P1, PT, PT, PT, PT, 0x80, 0x8 ;  /* 0x000000000008781c */ /* 0x000fe40003f2f070 */
[----:B------:R-:W-:-:S04]  /*2670*/  ISETP.NE.AND P0, PT, R11, 0x2, PT ;  /* 0x000000020b00780c */ /* 0x000fc80003f05270 */
[----:B------:R-:W-:Y:S02]  /*2680*/  SEL R3, RZ, 0x1, P0 ;  /* 0x00000001ff037807 */ /* 0x000fe40000000000 */
[----:B------:R-:W-:Y:S02]  /*2690*/  SEL R11, R11, RZ, P0 ;  /* 0x000000ff0b0b7207 */ /* 0x000fe40000000000 */
[----:B------:R-:W-:Y:S01]  /*26a0*/  LOP3.LUT R10, R10, R3, RZ, 0x3c, !PT ;  /* 0x000000030a0a7212 */ /* 0x000fe200078e3cff */
[----:B------:R-:W-:Y:S01]  /*26b0*/  UIADD3 UR16, UPT, UPT, UR37, UR4, URZ ;  /* 0x0000000425107290 */ /* 0x000fe2000fffe0ff */
[----:B------:R-:W-:Y:S11]  /*26c0*/  BRA.U UP1, `(.L_x_42) ;  /* 0xfffffff101407547 */ /* 0x000ff6000b83ffff */
[----:B------:R-:W-:Y:S01]  /*26d0*/  UIADD3 UR7, UPT, UPT, UR6, 0x20, URZ ;  /* 0x0000002006077890 */ /* 0x000fe2000fffe0ff */
[----:B------:R-:W-:-:S03]  /*26e0*/  SHF.L.U32 R3, R12, 0x1f, RZ ;  /* 0x0000001f0c037819 */ /* 0x000fc600000006ff */
[----:B------:R-:W-:-:S09]  /*26f0*/  ULEA UR4, UR5, UR7, 0x3 ;  /* 0x0000000705047291 */ /* 0x000fd2000f8e18ff */
[----:B------:R-:W2:Y:S02]  /*2700*/  SYNCS.PHASECHK.TRANS64.TRYWAIT P0, [UR4], R3 ;  /* 0x00000003ff0075a7 */ /* 0x000ea40008001104 */
[----:B--2---:R-:W-:Y:S05]  /*2710*/  @!P0 BRA `(.L_x_43) ;  /* 0x0000006000688947 */ /* 0x004fea0003800000 */
.L_x_118:
[----:B------:R-:W-:-:S04]  /*2720*/  UIADD3 UR4, UPT, UPT, UR5, 0x1, URZ ;  /* 0x0000000105047890 */ /* 0x000fc8000fffe0ff */
[----:B------:R-:W-:-:S04]  /*2730*/  UISETP.NE.AND UP0, UPT, UR4, 0x4, UPT ;  /* 0x000000040400788c */ /* 0x000fc8000bf05270 */
[----:B------:R-:W-:Y:S02]  /*2740*/  USEL UR6, URZ, 0x1, UP0 ;  /* 0x00000001ff067887 */ /* 0x000fe40008000000 */
[----:B------:R-:W-:-:S04]  /*2750*/  USEL UR4, UR4, URZ, UP0 ;  /* 0x000000ff04047287 */ /* 0x000fc80008000000 */
[----:B------:R-:W-:Y:S01]  /*2760*/  ULEA UR5, UR4, UR7, 0x3 ;  /* 0x0000000704057291 */ /* 0x000fe2000f8e18ff */
[----:B------:R-:W-:-:S04]  /*2770*/  LOP3.LUT R2, R12, UR6, RZ, 0x3c, !PT ;  /* 0x000000060c027c12 */ /* 0x000fc8000f8e3cff */
[----:B-1----:R-:W-:-:S04]  /*2780*/  SHF.L.U32 R3, R2, 0x1f, RZ ;  /* 0x0000001f02037819 */ /* 0x002fc800000006ff */
[----:B------:R-:W1:Y:S02]  /*2790*/  SYNCS.PHASECHK.TRANS64.TRYWAIT P0, [UR5], R3 ;  /* 0x00000003ff0075a7 */ /* 0x000e640008001105 */
[----:B-1----:R-:W-:Y:S05]  /*27a0*/  @!P0 BRA `(.L_x_44) ;  /* 0x00000060005c8947 */ /* 0x002fea0003800000 */
.L_x_120:
        /* <DEDUP_REMOVED lines=9> */
.L_x_122:
[----:B------:R-:W-:-:S04]  /*2840*/  UIADD3 UR4, UPT, UPT, UR4, 0x1, URZ ;  /* 0x0000000104047890 */ /* 0x000fc8000fffe0ff */
[----:B------:R-:W-:-:S04]  /*2850*/  UISETP.NE.AND UP0, UPT, UR4, 0x4, UPT ;  /* 0x000000040400788c */ /* 0x000fc8000bf05270 */
[----:B------:R-:W-:Y:S02]  /*2860*/  USEL UR5, URZ, 0x1, UP0 ;  /* 0x00000001ff057887 */ /* 0x000fe40008000000 */
[----:B------:R-:W-:-:S04]  /*2870*/  USEL UR4, UR4, URZ, UP0 ;  /* 0x000000ff04047287 */ /* 0x000fc80008000000 */
[----:B------:R-:W-:Y:S01]  /*2880*/  ULEA UR4, UR4, UR7, 0x3 ;  /* 0x0000000704047291 */ /* 0x000fe2000f8e18ff */
[----:B-1----:R-:W-:-:S04]  /*2890*/  LOP3.LUT R3, R2, UR5, RZ, 0x3c, !PT ;  /* 0x0000000502037c12 */ /* 0x002fc8000f8e3cff */
[----:B------:R-:W-:Y:S01]  /*28a0*/  SHF.L.U32 R3, R3, 0x1f, RZ ;  /* 0x0000001f03037819 */ /* 0x000fe200000006ff */
[----:B------:R-:W-:-:S07]  /*28b0*/  IMAD.U32 R0, RZ, RZ, UR4 ;  /* 0x00000004ff007e24 */ /* 0x000fce000f8e00ff */
.L_x_46:
[----:B-1----:R1:W2:Y:S02]  /*28c0*/  SYNCS.PHASECHK.TRANS64.TRYWAIT P0, [R0+URZ], R3 ;  /* 0x00000003000075a7 */ /* 0x0022a400080011ff */
[----:B--2---:R-:W-:Y:S05]  /*28d0*/  @!P0 NANOSLEEP.SYNCS 0x989680 ;  /* 0x009896800000895d */ /* 0x004fea0003900000 */
[----:B------:R-:W2:Y:S02]  /*28e0*/  @!P0 SYNCS.PHASECHK.TRANS64 P0, [R0+URZ], R3 ;  /* 0x00000003000085a7 */ /* 0x000ea400080010ff */
[----:B--2---:R-:W-:Y:S05]  /*28f0*/  @P0 EXIT ;  /* 0x000000000000094d */ /* 0x004fea0003800000 */
[----:B------:R-:W-:Y:S05]  /*2900*/  BRA `(.L_x_46) ;  /* 0xfffffffc00ec7947 */ /* 0x000fea000383ffff */
.L_x_22:
[----:B------:R-:W-:-:S04]  /*2910*/  UISETP.NE.AND UP0, UPT, UR45, URZ, UPT ;  /* 0x000000ff2d00728c */ /* 0x000fc8000bf05270 */
[----:B------:R-:W-:-:S09]  /*2920*/  UISETP.NE.OR UP0, UPT, UR17, 0x1, UP0 ;  /* 0x000000011100788c */ /* 0x000fd20008705670 */
[----:B------:R-:W-:Y:S05]  /*2930*/  BRA.U UP0, `(.L_x_47) ;  /* 0x0000000500487547 */ /* 0x000fea000b800000 */
[----:B------:R-:W-:Y:S01]  /*2940*/  ISETP.GE.U32.AND P2, PT, R0, 0x2, PT ;  /* 0x000000020000780c */ /* 0x000fe20003f46070 */
[----:B------:R-:W-:Y:S01]  /*2950*/  IMAD.MOV.U32 R12, RZ, RZ, 0x1 ;  /* 0x00000001ff0c7424 */ /* 0x000fe200078e00ff */
[----:B------:R-:W-:Y:S02]  /*2960*/  CS2R R10, SRZ ;  /* 0x00000000000a7805 */ /* 0x000fe4000001ff00 */
[----:B------:R-:W-:Y:S01]  /*2970*/  CS2R R8, SRZ ;  /* 0x0000000000087805 */ /* 0x000fe2000001ff00 */
[----:B------:R-:W-:Y:S01]  /*2980*/  UMOV UR6, 0x400 ;  /* 0x0000040000067882 */ /* 0x000fe20000000000 */
[----:B------:R-:W-:Y:S01]  /*2990*/  UMOV UR5, URZ ;  /* 0x000000ff00057c82 */ /* 0x000fe20008000000 */
[----:B------:R-:W-:-:S12]  /*29a0*/  ULEA UR6, UR45, UR6, 0x18 ;  /* 0x000000062d067291 */ /* 0x000fd8000f8ec0ff */
.L_x_51:
[----:B------:R-:W-:Y:S02]  /*29b0*/  LEA R2, R8, UR6, 0x3 ;  /* 0x0000000608027c11 */ /* 0x000fe4000f8e18ff */
[----:B------:R-:W-:-:S03]  /*29c0*/  SHF.L.U32 R5, R9, 0x1f, RZ ;  /* 0x0000001f09057819 */ /* 0x000fc600000006ff */
[----:B------:R-:W-:Y:S01]  /*29d0*/  VIADD R4, R2, 0xe0 ;  /* 0x000000e002047836 */ /* 0x000fe20000000000 */
[----:B------:R-:W1:Y:S02]  /*29e0*/  SYNCS.PHASECHK.TRANS64.TRYWAIT P0, [R2+URZ+0xd0], R5 ;  /* 0x0000d005020075a7 */ /* 0x000e6400080011ff */
[----:B-1----:R-:W-:Y:S05]  /*29f0*/  @!P0 BRA `(.L_x_48) ;  /* 0x0000005c00f88947 */ /* 0x002fea0003800000 */
.L_x_123:
[----:B------:R-:W-:Y:S01]  /*2a00*/  ULEA UR4, UR5, UR6, 0x3 ;  /* 0x0000000605047291 */ /* 0x000fe2000f8e18ff */
[----:B------:R-:W-:Y:S02]  /*2a10*/  PRMT R4, RZ, 0x654, R4 ;  /* 0x00000654ff047816 */ /* 0x000fe40000000004 */
[----:B-1----:R-:W-:Y:S01]  /*2a20*/  SHF.L.U32 R5, R12, 0x1f, RZ ;  /* 0x0000001f0c057819 */ /* 0x002fe200000006ff */
[----:B------:R-:W-:Y:S01]  /*2a30*/  UIADD3 UR7, UPT, UPT, UR4, 0x70, URZ ;  /* 0x0000007004077890 */ /* 0x000fe2000fffe0ff */
[----:B------:R1:W-:Y:S05]  /*2a40*/  SYNCS.ARRIVE.TRANS64.RED.A1T0 RZ, [R4+URZ], RZ ;  /* 0x000000ff04ff79a7 */ /* 0x0003ea00081004ff */
[----:B------:R-:W-:Y:S01]  /*2a50*/  IMAD.U32 R7, RZ, RZ, UR7 ;  /* 0x00000007ff077e24 */ /* 0x000fe2000f8e00ff */
[----:B------:R-:W2:Y:S04]  /*2a60*/  SYNCS.PHASECHK.TRANS64.TRYWAIT P0, [UR4+0x80], R5 ;  /* 0x00008005ff0075a7 */ /* 0x000ea80008001104 */
[----:B------:R-:W-:Y:S01]  /*2a70*/  PRMT R6, R0, 0x654, R7 ;  /* 0x0000065400067816 */ /* 0x000fe20000000007 */
[----:B-1----:R-:W-:Y:S01]  /*2a80*/  @!P2 IMAD.MOV.U32 R4, RZ, RZ, 0x10 ;  /* 0x00000010ff04a424 */ /* 0x002fe200078e00ff */
[----:B--2---:R-:W-:Y:S06]  /*2a90*/  @!P0 BRA `(.L_x_49) ;  /* 0x0000005c00e48947 */ /* 0x004fec0003800000 */
.L_x_125:
[----:B------:R-:W-:Y:S01]  /*2aa0*/  ULEA UR8, UR5, UR6, 0x4 ;  /* 0x0000000605087291 */ /* 0x000fe2000f8e20ff */
[----:B------:R-:W-:Y:S01]  /*2ab0*/  SEL R3, R6, R3, !P2 ;  /* 0x0000000306037207 */ /* 0x000fe20005000000 */
[----:B------:R-:W-:Y:S01]  /*2ac0*/  UIADD3 UR9, UPT, UPT, UR4, 0x70, URZ ;  /* 0x0000007004097890 */ /* 0x000fe2000fffe0ff */
[----:B-1----:R-:W-:Y:S01]  /*2ad0*/  LEA R2, R11, UR6, 0x3 ;  /* 0x000000060b027c11 */ /* 0x002fe2000f8e18ff */
[----:B------:R-:W-:Y:S01]  /*2ae0*/  UIADD3 UR8, UPT, UPT, UR8, 0x100, URZ ;  /* 0x0000010008087890 */ /* 0x000fe2000fffe0ff */
[----:B------:R-:W-:Y:S01]  /*2af0*/  SHF.L.U32 R5, R10, 0x1f, RZ ;  /* 0x0000001f0a057819 */ /* 0x000fe200000006ff */
[----:B------:R1:W-:Y:S01]  /*2b00*/  @!P2 SYNCS.ARRIVE.TRANS64.RED RZ, [R3+URZ], R4 ;  /* 0x0000000403ffa9a7 */ /* 0x0003e200080004ff */
[----:B------:R-:W-:Y:S01]  /*2b10*/  UIADD3 UR4, UPT, UPT, UR5, 0x1, URZ ;  /* 0x0000000105047890 */ /* 0x000fe2000fffe0ff */
[----:B------:R-:W-:-:S03]  /*2b20*/  VIADD R8, R8, 0x1 ;  /* 0x0000000108087836 */ /* 0x000fc60000000000 */
[----:B------:R-:W-:Y:S02]  /*2b30*/  UISETP.NE.AND UP0, UPT, UR4, 0x2, UPT ;  /* 0x000000020400788c */ /* 0x000fe4000bf05270 */
[----:B------:R-:W-:Y:S06]  /*2b40*/  UGETNEXTWORKID.BROADCAST [UR8], [UR9] ;  /* 0x00000000080073ca */ /* 0x000fec0008000100 */
[----:B------:R-:W-:Y:S01]  /*2b50*/  USEL UR7, URZ, 0x1, UP0 ;  /* 0x00000001ff077887 */ /* 0x000fe20008000000 */
[----:B------:R-:W-:Y:S01]  /*2b60*/  ISETP.NE.AND P0, PT, R8, 0x2, PT ;  /* 0x000000020800780c */ /* 0x000fe20003f05270 */
[----:B------:R-:W-:Y:S01]  /*2b70*/  USEL UR5, UR4, URZ, UP0 ;  /* 0x000000ff04057287 */ /* 0x000fe20008000000 */
[----:B------:R-:W2:Y:S03]  /*2b80*/  SYNCS.PHASECHK.TRANS64.TRYWAIT P1, [R2+URZ+0x70], R5 ;  /* 0x00007005020075a7 */ /* 0x000ea600080211ff */
[----:B------:R-:W-:Y:S01]  /*2b90*/  LOP3.LUT R12, R12, UR7, RZ, 0x3c, !PT ;  /* 0x000000070c0c7c12 */ /* 0x000fe2000f8e3cff */
[----:B-12---:R-:W-:Y:S07]  /*2ba0*/  @!P1 BRA `(.L_x_50) ;  /* 0x0000005c00b89947 */ /* 0x006fee0003800000 */
.L_x_126:
[C---:B------:R-:W-:Y:S01]  /*2bb0*/  LEA R4, R11.reuse, UR6, 0x4 ;  /* 0x000000060b047c11 */ /* 0x040fe2000f8e20ff */
[----:B-1----:R-:W-:Y:S01]  /*2bc0*/  VIADD R2, R2, 0x80 ;  /* 0x0000008002027836 */ /* 0x002fe20000000000 */
[----:B------:R-:W-:Y:S01]  /*2bd0*/  SEL R8, R8, RZ, P0 ;  /* 0x000000ff08087207 */ /* 0x000fe20000000000 */
[----:B------:R-:W-:-:S03]  /*2be0*/  VIADD R11, R11, 0x1 ;  /* 0x000000010b0b7836 */ /* 0x000fc60000000000 */
[----:B------:R-:W1:Y:S01]  /*2bf0*/  LDS.128 R4, [R4+0x100] ;  /* 0x0001000004047984 */ /* 0x000e620000000c00 */
[----:B------:R-:W-:Y:S02]  /*2c00*/  PRMT R2, RZ, 0x654, R2 ;  /* 0x00000654ff027816 */ /* 0x000fe40000000002 */
[C---:B------:R-:W-:Y:S01]  /*2c10*/  ISETP.NE.AND P1, PT, R11.reuse, 0x2, PT ;  /* 0x000000020b00780c */ /* 0x040fe20003f25270 */
[----:B------:R-:W-:Y:S01]  /*2c20*/  @!PT LDS RZ, [RZ] ;  /* 0x00000000fffff984 */ /* 0x000fe20000000800 */
[----:B------:R-:W-:Y:S01]  /*2c30*/  @!PT LDS RZ, [RZ] ;  /* 0x00000000fffff984 */ /* 0x000fe20000000800 */
[----:B------:R-:W-:Y:S01]  /*2c40*/  @!PT LDS RZ, [RZ] ;  /* 0x00000000fffff984 */ /* 0x000fe20000000800 */
[----:B------:R-:W-:Y:S01]  /*2c50*/  @!PT LDS RZ, [RZ] ;  /* 0x00000000fffff984 */ /* 0x000fe20000000800 */
[----:B------:R2:W-:Y:S06]  /*2c60*/  MEMBAR.ALL.CTA ;  /* 0x0000000000007992 */ /* 0x0005ec0000008000 */
[----:B--2---:R-:W2:Y:S01]  /*2c70*/  FENCE.VIEW.ASYNC.S ;  /* 0x00000000000073c6 */ /* 0x004ea20000000000 */
[----:B------:R-:W-:Y:S01]  /*2c80*/  SEL R11, R11, RZ, P1 ;  /* 0x000000ff0b0b7207 */ /* 0x000fe20000800000 */
[----:B--2---:R2:W-:Y:S01]  /*2c90*/  SYNCS.ARRIVE.TRANS64.RED.A1T0 RZ, [R2+URZ], RZ ;  /* 0x000000ff02ff79a7 */ /* 0x0045e200081004ff */
[----:B-1----:R-:W-:-:S02]  /*2ca0*/  LOP3.LUT P3, RZ, R6, 0x1, RZ, 0xc0, !PT ;  /* 0x0000000106ff7812 */ /* 0x002fc4000786c0ff */
[----:B------:R-:W-:-:S04]  /*2cb0*/  SEL R5, RZ, 0x1, P1 ;  /* 0x00000001ff057807 */ /* 0x000fc80000800000 */
[----:B------:R-:W-:Y:S02]  /*2cc0*/  LOP3.LUT R10, R10, R5, RZ, 0x3c, !PT ;  /* 0x000000050a0a7212 */ /* 0x000fe400078e3cff */
[----:B--2---:R-:W-:-:S04]  /*2cd0*/  SEL R2, RZ, 0x1, P0 ;  /* 0x00000001ff027807 */ /* 0x004fc80000000000 */
[----:B------:R-:W-:Y:S01]  /*2ce0*/  LOP3.LUT R9, R9, R2, RZ, 0x3c, !PT ;  /* 0x0000000209097212 */ /* 0x000fe200078e3cff */
[----:B------:R-:W-:Y:S06]  /*2cf0*/  @P3 BRA `(.L_x_51) ;  /* 0xfffffffc002c3947 */ /* 0x000fec000383ffff */
[----:B------:R-:W-:Y:S01]  /*2d00*/  ULEA UR4, UR5, UR6, 0x3 ;  /* 0x0000000605047291 */ /* 0x000fe2000f8e18ff */
[----:B------:R-:W-:-:S08]  /*2d10*/  SHF.L.U32 R3, R12, 0x1f, RZ ;  /* 0x0000001f0c037819 */ /* 0x000fd000000006ff */
[----:B------:R-:W1:Y:S02]  /*2d20*/  SYNCS.PHASECHK.TRANS64 P0, [UR4+0x80], R3 ;  /* 0x00008003ff0075a7 */ /* 0x000e640008001004 */
[----:B-1----:R-:W-:Y:S05]  /*2d30*/  @P0 BRA `(.L_x_52) ;  /* 0x0000000000080947 */ /* 0x002fea0003800000 */
[----:B------:R-:W1:Y:S02]  /*2d40*/  SYNCS.PHASECHK.TRANS64.TRYWAIT P0, [UR4+0x80], R3 ;  /* 0x00008003ff0075a7 */ /* 0x000e640008001104 */
[----:B-1----:R-:W-:Y:S05]  /*2d50*/  @!P0 BRA `(.L_x_53) ;  /* 0x0000005c00608947 */ /* 0x002fea0003800000 */
.L_x_52:
[----:B------:R-:W-:-:S04]  /*2d60*/  UIADD3 UR7, UPT, UPT, UR5, 0x1, URZ ;  /* 0x0000000105077890 */ /* 0x000fc8000fffe0ff */
[----:B------:R-:W-:-:S04]  /*2d70*/  UISETP.NE.AND UP0, UPT, UR7, 0x2, UPT ;  /* 0x000000020700788c */ /* 0x000fc8000bf05270 */
[----:B------:R-:W-:Y:S02]  /*2d80*/  USEL UR8, URZ, 0x1, UP0 ;  /* 0x00000001ff087887 */ /* 0x000fe40008000000 */
[----:B------:R-:W-:-:S04]  /*2d90*/  USEL UR7, UR7, URZ, UP0 ;  /* 0x000000ff07077287 */ /* 0x000fc80008000000 */
[----:B------:R-:W-:Y:S01]  /*2da0*/  ULEA UR7, UR7, UR6, 0x3 ;  /* 0x0000000607077291 */ /* 0x000fe2000f8e18ff */
[----:B-1----:R-:W-:-:S04]  /*2db0*/  LOP3.LUT R3, R12, UR8, RZ, 0x3c, !PT ;  /* 0x000000080c037c12 */ /* 0x002fc8000f8e3cff */
[----:B------:R-:W-:-:S04]  /*2dc0*/  SHF.L.U32 R0, R3, 0x1f, RZ ;  /* 0x0000001f03007819 */ /* 0x000fc800000006ff */
[----:B------:R-:W1:Y:S02]  /*2dd0*/  SYNCS.PHASECHK.TRANS64 P0, [UR7+0x80], R0 ;  /* 0x00008000ff0075a7 */ /* 0x000e640008001007 */
[----:B-1----:R-:W-:Y:S05]  /*2de0*/  @P0 EXIT ;  /* 0x000000000000094d */ /* 0x002fea0003800000 */
[----:B------:R-:W-:Y:S02]  /*2df0*/  SHF.L.U32 R3, R3, 0x1f, RZ ;  /* 0x0000001f03037819 */ /* 0x000fe400000006ff */
[----:B------:R-:W-:-:S07]  /*2e00*/  MOV R0, UR7 ;  /* 0x0000000700007c02 */ /* 0x000fce0008000f00 */
.L_x_54:
[----:B-1----:R1:W2:Y:S02]  /*2e10*/  SYNCS.PHASECHK.TRANS64.TRYWAIT P0, [R0+URZ+0x80], R3 ;  /* 0x00008003000075a7 */ /* 0x0022a400080011ff */
[----:B--2---:R-:W-:Y:S05]  /*2e20*/  @!P0 NANOSLEEP.SYNCS 0x989680 ;  /* 0x009896800000895d */ /* 0x004fea0003900000 */
[----:B------:R-:W2:Y:S02]  /*2e30*/  @!P0 SYNCS.PHASECHK.TRANS64 P0, [R0+URZ+0x80], R3 ;  /* 0x00008003000085a7 */ /* 0x000ea400080010ff */
[----:B--2---:R-:W-:Y:S05]  /*2e40*/  @P0 EXIT ;  /* 0x000000000000094d */ /* 0x004fea0003800000 */
[----:B------:R-:W-:Y:S05]  /*2e50*/  BRA `(.L_x_54) ;  /* 0xfffffffc00ec7947 */ /* 0x000fea000383ffff */
.L_x_47:
[----:B------:R-:W-:Y:S05]  /*2e60*/  BRA.U UP4, `(.L_x_55) ;  /* 0x0000000d04687547 */ /* 0x000fea000b800000 */
[----:B------:R-:W-:Y:S01]  /*2e70*/  UMOV UR4, 0x40 ;  /* 0x0000004000047882 */ /* 0x000fe20000000000 */
[----:B------:R-:W-:Y:S01]  /*2e80*/  NOP ;  /* 0x0000000000007918 */ /* 0x000fe20000000000 */
[----:B------:R-:W-:Y:S01]  /*2e90*/  ULEA UR5, UR45, UR4, 0x18 ;  /* 0x000000042d057291 */ /* 0x000fe2000f8ec0ff */
[----:B------:R-:W-:Y:S02]  /*2ea0*/  UMOV UR6, 0x400 ;  /* 0x0000040000067882 */ /* 0x000fe40000000000 */
[----:B------:R-:W-:-:S06]  /*2eb0*/  ULEA UR6, UR45, UR6, 0x18 ;  /* 0x000000062d067291 */ /* 0x000fcc000f8ec0ff */
[----:B------:R-:W1:Y:S02]  /*2ec0*/  LDS.U8 R0, [UR5+0x1c] ;  /* 0x00001c05ff007984 */ /* 0x000e640008000000 */
[----:B-1----:R-:W-:-:S13]  /*2ed0*/  ISETP.NE.AND P0, PT, R0, RZ, PT ;  /* 0x000000ff0000720c */ /* 0x002fda0003f05270 */
[----:B------:R-:W-:Y:S05]  /*2ee0*/  @P0 BRA `(.L_x_56) ;  /* 0x0000000000580947 */ /* 0x000fea0003800000 */
[----:B------:R-:W-:-:S13]  /*2ef0*/  ELECT P0, URZ, PT ;  /* 0x0000000000ff782f */ /* 0x000fda0003800000 */
[----:B------:R-:W-:Y:S05]  /*2f00*/  @!P0 BRA `(.L_x_57) ;  /* 0x0000000000608947 */ /* 0x000fea0003800000 */
[----:B------:R-:W-:Y:S01]  /*2f10*/  UMOV UR4, 0x10 ;  /* 0x0000001000047882 */ /* 0x000fe20000000000 */
[----:B------:R-:W-:Y:S01]  /*2f20*/  HFMA2 R0, -RZ, RZ, 0, 5.9604644775390625e-08 ;  /* 0x00000001ff007431 */ /* 0x000fe200000001ff */
[----:B------:R-:W-:-:S03]  /*2f30*/  MOV R3, 0xffff ;  /* 0x0000ffff00037802 */ /* 0x000fc60000000f00 */
[----:B------:R-:W-:Y:S04]  /*2f40*/  DEPBAR.LE SB1, 0x36 ;  /* 0x00009d800000791a */ /* 0x000fe80000000000 */
[----:B------:R-:W1:Y:S02]  /*2f50*/  UTCATOMSWS.FIND_AND_SET.ALIGN UP0, UR4, UR4 ;  /* 0x00000004000475e3 */ /* 0x000e640008000800 */
[----:B-1----:R-:W-:Y:S01]  /*2f60*/  MOV R4, UR4 ;  /* 0x0000000400047c02 */ /* 0x002fe20008000f00 */
[----:B------:R-:W-:Y:S06]  /*2f70*/  BRA.U UP0, `(.L_x_58) ;  /* 0x0000000100187547 */ /* 0x000fec000b800000 */
.L_x_59:
[----:B------:R-:W-:Y:S05]  /*2f80*/  NANOSLEEP 0x64 ;  /* 0x000000640000795d */ /* 0x000fea0003800000 */
[----:B------:R-:W-:-:S05]  /*2f90*/  UMOV UR4, 0x10 ;  /* 0x0000001000047882 */ /* 0x000fca0000000000 */
[----:B------:R-:W-:Y:S04]  /*2fa0*/  DEPBAR.LE SB1, 0x36 ;  /* 0x00009d800000791a */ /* 0x000fe80000000000 */
[----:B------:R-:W1:Y:S02]  /*2fb0*/  UTCATOMSWS.FIND_AND_SET.ALIGN UP0, UR4, UR4 ;  /* 0x00000004000475e3 */ /* 0x000e640008000800 */
[----:B-1----:R-:W-:Y:S01]  /*2fc0*/  MOV R4, UR4 ;  /* 0x0000000400047c02 */ /* 0x002fe20008000f00 */
[----:B------:R-:W-:Y:S05]  /*2fd0*/  BRA.U !UP0, `(.L_x_59) ;  /* 0xfffffffd08e87547 */ /* 0x000fea000b83ffff */
.L_x_58:
[-C--:B------:R-:W-:Y:S02]  /*2fe0*/  SHF.L.U32 R3, R3, R4.reuse, RZ ;  /* 0x0000000403037219 */ /* 0x080fe400000006ff */
[----:B------:R-:W-:Y:S01]  /*2ff0*/  SHF.L.U32 R0, R0, R4, RZ ;  /* 0x0000000400007219 */ /* 0x000fe200000006ff */
[----:B------:R-:W-:Y:S02]  /*3000*/  IMAD.SHL.U32 R4, R4, 0x20, RZ ;  /* 0x0000002004047824 */ /* 0x000fe400078e00ff */
[----:B------:R1:W-:Y:S04]  /*3010*/  ATOMS.OR RZ, [UR5+0x14], R3 ;  /* 0x00001403ffff798c */ /* 0x0003e8000b000005 */
[----:B------:R1:W-:Y:S04]  /*3020*/  ATOMS.OR RZ, [UR5+0x18], R0 ;  /* 0x00001800ffff798c */ /* 0x0003e8000b000005 */
[----:B------:R1:W-:Y:S01]  /*3030*/  STS [UR6+0x120], R4 ;  /* 0x00012004ff007988 */ /* 0x0003e20008000806 */
[----:B------:R-:W-:Y:S05]  /*3040*/  BRA `(.L_x_57) ;  /* 0x0000000000107947 */ /* 0x000fea0003800000 */
.L_x_56:
[----:B------:R-:W-:Y:S02]  /*3050*/  MOV R0, 0xffffffff ;  /* 0xffffffff00007802 */ /* 0x000fe40000000f00 */
[----:B------:R-:W-:-:S03]  /*3060*/  MOV R4, 0x3090 ;  /* 0x0000309000047802 */ /* 0x000fc60000000f00 */
[----:B------:R1:W-:Y:S04]  /*3070*/  STS [UR6+0x120], R0 ;  /* 0x00012000ff007988 */ /* 0x0003e80008000806 */
[----:B-1---5:R-:W-:Y:S05]  /*3080*/  CALL.REL.NOINC `($__internal_1_$__cuda_sm10x_tcgen05_guardrail_trap_phase_invalid_during_alloc) ;  /* 0x0000006000207944 */ /* 0x022fea0003c00000 */
.L_x_57:
[----:B------:R-:W-:Y:S05]  /*3090*/  WARPSYNC.ALL ;  /* 0x0000000000007948 */ /* 0x000fea0003800000 */
[----:B------:R-:W2:Y:S01]  /*30a0*/  S2UR UR4, SR_CgaCtaId ;  /* 0x00000000000479c3 */ /* 0x000ea20000008800 */
[----:B------:R-:W-:Y:S01]  /*30b0*/  UMOV UR13, 0x400 ;  /* 0x00000400000d7882 */ /* 0x000fe20000000000 */
[----:B------:R-:W-:-:S06]  /*30c0*/  NOP ;  /* 0x0000000000007918 */ /* 0x000fcc0000000000 */
[----:B------:R-:W-:Y:S06]  /*30d0*/  BAR.ARV 0x6, 0xa0 ;  /* 0x0182800000007b1d */ /* 0x000fec0000002000 */
[----:B------:R-:W3:Y:S01]  /*30e0*/  LDCU UR5, c[0x0][0x38c] ;  /* 0x00007180ff0577ac */ /* 0x000ee20008000800 */
[----:B------:R-:W-:Y:S01]  /*30f0*/  LOP3.LUT R2, R2, 0xffff, RZ, 0xc0, !PT ;  /* 0x0000ffff02027812 */ /* 0x000fe200078ec0ff */
[----:B------:R-:W-:Y:S01]  /*3100*/  IMAD.MOV.U32 R11, RZ, RZ, 0x1 ;  /* 0x00000001ff0b7424 */ /* 0x000fe200078e00ff */
[----:B------:R-:W-:Y:S01]  /*3110*/  CS2R R8, SRZ ;  /* 0x0000000000087805 */ /* 0x000fe2000001ff00 */
[----:B------:R-:W4:Y:S01]  /*3120*/  LDCU UR8, c[0x0][0x38c] ;  /* 0x00007180ff0877ac */ /* 0x000f220008000800 */
[----:B------:R-:W-:Y:S01]  /*3130*/  R2UR UR15, R2 ;  /* 0x00000000020f72ca */ /* 0x000fe200000e0000 */
[----:B------:R-:W-:Y:S01]  /*3140*/  IMAD.MOV.U32 R10, RZ, RZ, RZ ;  /* 0x000000ffff0a7224 */ /* 0x000fe200078e00ff */
[----:B------:R-:W-:Y:S01]  /*3150*/  UMOV UR19, URZ ;  /* 0x000000ff00137c82 */ /* 0x000fe20008000000 */
[----:B------:R-:W-:Y:S01]  /*3160*/  UMOV UR10, URZ ;  /* 0x000000ff000a7c82 */ /* 0x000fe20008000000 */
[----:B--2---:R-:W-:Y:S01]  /*3170*/  ULEA UR13, UR4, UR13, 0x18 ;  /* 0x0000000d040d7291 */ /* 0x004fe2000f8ec0ff */
[----:B------:R-:W-:Y:S01]  /*3180*/  UMOV UR20, 0x0 ;  /* 0x0000000000147882 */ /* 0x000fe20000000000 */
[----:B------:R-:W-:-:S02]  /*3190*/  UMOV UR21, 0x8200010 ;  /* 0x0820001000157882 */ /* 0x000fc40000000000 */
[----:B------:R-:W-:Y:S02]  /*31a0*/  UIADD3 UR6, UPT, UPT, UR13, 0x8400, URZ ;  /* 0x000084000d067890 */ /* 0x000fe4000fffe0ff */
[----:B------:R-:W-:Y:S02]  /*31b0*/  UIADD3 UR7, UPT, UPT, UR13, 0xc400, URZ ;  /* 0x0000c4000d077890 */ /* 0x000fe4000fffe0ff */
[----:B---3--:R-:W-:Y:S01]  /*31c0*/  UIADD3 UR5, UPT, UPT, UR5, 0x1f, URZ ;  /* 0x0000001f05057890 */ /* 0x008fe2000fffe0ff */
[----:B-1----:R-:W1:Y:S01]  /*31d0*/  LDS R0, [UR13+0x120] ;  /* 0x0001200dff007984 */ /* 0x002e620008000800 */
[----:B------:R-:W-:Y:S02]  /*31e0*/  USHF.R.U32.HI UR6, URZ, 0x4, UR6 ;  /* 0x00000004ff067899 */ /* 0x000fe40008011606 */
[----:B------:R-:W-:Y:S02]  /*31f0*/  USHF.R.S32.HI UR4, URZ, 0x1f, UR5 ;  /* 0x0000001fff047899 */ /* 0x000fe40008011405 */
[----:B------:R-:W-:-:S02]  /*3200*/  ULOP3.LUT UR6, UR6, 0x3fff, URZ, 0xc0, !UPT ;  /* 0x00003fff06067892 */ /* 0x000fc4000f8ec0ff */
[----:B------:R-:W-:Y:S02]  /*3210*/  ULEA.HI UR4, UR4, UR5, URZ, 0x5 ;  /* 0x0000000504047291 */ /* 0x000fe4000f8f28ff */
[----:B------:R-:W-:Y:S02]  /*3220*/  USHF.R.U32.HI UR5, URZ, 0x4, UR7 ;  /* 0x00000004ff057899 */ /* 0x000fe40008011607 */
[----:B------:R-:W-:Y:S02]  /*3230*/  USHF.R.S32.HI UR22, URZ, 0x5, UR4 ;  /* 0x00000005ff167899 */ /* 0x000fe40008011404 */
[----:B------:R-:W-:Y:S02]  /*3240*/  ULOP3.LUT UR5, UR5, 0x3fff, URZ, 0xc0, !UPT ;  /* 0x00003fff05057892 */ /* 0x000fe4000f8ec0ff */
[----:B------:R-:W-:Y:S02]  /*3250*/  UISETP.LT.AND UP0, UPT, UR22, 0x1, UPT ;  /* 0x000000011600788c */ /* 0x000fe4000bf01270 */
[----:B------:R-:W-:-:S02]  /*3260*/  ULOP3.LUT UR16, UR6, 0x10000, URZ, 0xfc, !UPT ;  /* 0x0001000006107892 */ /* 0x000fc4000f8efcff */
[----:B------:R-:W-:Y:S02]  /*3270*/  USEL UR23, UR22, 0x1, !UP0 ;  /* 0x0000000116177887 */ /* 0x000fe4000c000000 */
[----:B------:R-:W-:Y:S02]  /*3280*/  ULOP3.LUT UR17, UR5, 0x10000, URZ, 0xfc, !UPT ;  /* 0x0001000005117892 */ /* 0x000fe4000f8efcff */
[----:B------:R-:W-:Y:S02]  /*3290*/  UIADD3 UR23, UPT, UPT, -UR23, URZ, URZ ;  /* 0x000000ff17177290 */ /* 0x000fe4000fffe1ff */
[----:B----4-:R-:W-:Y:S01]  /*32a0*/  UISETP.GE.AND UP4, UPT, UR8, 0x1, UPT ;  /* 0x000000010800788c */ /* 0x010fe2000bf86270 */
[----:B-1----:R-:W-:-:S15]  /*32b0*/  R2UR UR24, R0 ;  /* 0x00000000001872ca */ /* 0x002fde00000e0000 */
.L_x_66:
[----:B------:R-:W-:Y:S02]  /*32c0*/  LEA R0, R10, UR13, 0x3 ;  /* 0x0000000d0a007c11 */ /* 0x000fe4000f8e18ff */
[----:B------:R-:W-:Y:S02]  /*32d0*/  SHF.L.U32 R5, R9, 0x1f, RZ ;  /* 0x0000001f09057819 */ /* 0x000fe400000006ff */
[----:B------:R-:W-:Y:S01]  /*32e0*/  PLOP3.LUT P0, PT, PT, PT, UP4, 0x80, 0x8 ;  /* 0x000000000008781c */ /* 0x000fe20003f0f048 */
[----:B------:R-:W-:Y:S01]  /*32f0*/  VIADD R3, R0, 0x80 ;  /* 0x0000008000037836 */ /* 0x000fe20000000000 */
[----:B-1----:R-:W1:Y:S02]  /*3300*/  SYNCS.PHASECHK.TRANS64.TRYWAIT P1, [R0+URZ+0x70], R5 ;  /* 0x00007005000075a7 */ /* 0x002e6400080211ff */
[----:B-1-3--:R-:W-:Y:S09]  /*3310*/  @!P1 BRA `(.L_x_60) ;  /* 0x0000005800089947 */ /* 0x00aff20003800000 */
.L_x_128:
[----:B------:R-:W-:Y:S01]  /*3320*/  LEA R4, R10, UR13, 0x4 ;  /* 0x0000000d0a047c11 */ /* 0x000fe2000f8e20ff */
[----:B------:R-:W-:Y:S01]  /*3330*/  @UP4 ULEA UR4, UR10, UR13, 0x3 ;  /* 0x0000000d0a044291 */ /* 0x000fe2000f8e18ff */
[----:B------:R-:W-:Y:S01]  /*3340*/  PLOP3.LUT P2, PT, PT, PT, PT, 0x80, 0x8 ;  /* 0x000000000008781c */ /* 0x000fe20003f4f070 */
[----:B------:R-:W-:Y:S01]  /*3350*/  ULEA UR18, UR19, UR13, 0x3 ;  /* 0x0000000d13127291 */ /* 0x000fe2000f8e18ff */
[----:B------:R-:W-:Y:S02]  /*3360*/  PRMT R3, RZ, 0x654, R3 ;  /* 0x00000654ff037816 */ /* 0x000fe40000000003 */
[----:B-1----:R-:W1:Y:S01]  /*3370*/  LDS.128 R4, [R4+0x100] ;  /* 0x0001000004047984 */ /* 0x002e620000000c00 */
[----:B------:R-:W-:Y:S02]  /*3380*/  @P0 SHF.L.U32 R2, R8, 0x1f, RZ ;  /* 0x0000001f08020819 */ /* 0x000fe400000006ff */
[----:B------:R-:W-:Y:S01]  /*3390*/  SHF.L.U32 R0, R11, 0x1f, RZ ;  /* 0x0000001f0b007819 */ /* 0x000fe200000006ff */
[----:B------:R-:W-:Y:S01]  /*33a0*/  @!PT LDS RZ, [RZ] ;  /* 0x00000000fffff984 */ /* 0x000fe20000000800 */
[----:B------:R-:W-:Y:S01]  /*33b0*/  @!PT LDS RZ, [RZ] ;  /* 0x00000000fffff984 */ /* 0x000fe20000000800 */
[----:B------:R-:W-:Y:S01]  /*33c0*/  @!PT LDS RZ, [RZ] ;  /* 0x00000000fffff984 */ /* 0x000fe20000000800 */
[----:B------:R-:W-:Y:S01]  /*33d0*/  @!PT LDS RZ, [RZ] ;  /* 0x00000000fffff984 */ /* 0x000fe20000000800 */
[----:B------:R2:W-:Y:S06]  /*33e0*/  MEMBAR.ALL.CTA ;  /* 0x0000000000007992 */ /* 0x0005ec0000008000 */
[----:B--2---:R-:W2:Y:S02]  /*33f0*/  FENCE.VIEW.ASYNC.S ;  /* 0x00000000000073c6 */ /* 0x004ea40000000000 */
[----:B--2---:R2:W-:Y:S01]  /*3400*/  SYNCS.ARRIVE.TRANS64.RED.A1T0 RZ, [R3+URZ], RZ ;  /* 0x000000ff03ff79a7 */ /* 0x0045e200081004ff */
[----:B------:R2:W3:Y:S01]  /*3410*/  @P0 SYNCS.PHASECHK.TRANS64.TRYWAIT P2, [UR4], R2 ;  /* 0x00000002ff0005a7 */ /* 0x0004e20008041104 */
[----:B-1----:R-:W-:Y:S01]  /*3420*/  LOP3.LUT P1, RZ, R6, 0x1, RZ, 0xc0, !PT ;  /* 0x0000000106ff7812 */ /* 0x002fe2000782c0ff */
[----:B------:R-:W1:Y:S02]  /*3430*/  SYNCS.PHASECHK.TRANS64.TRYWAIT P0, [UR18+0xb0], R0 ;  /* 0x0000b000ff0075a7 */ /* 0x000e640008001112 */
[----:B-123--:R-:W-:Y:S10]  /*3440*/  @!P0 BRA `(.L_x_61) ;  /* 0x0000005400d08947 */ /* 0x00eff40003800000 */
.L_x_130:
[----:B------:R-:W-:Y:S01]  /*3450*/  IADD3 R10, PT, PT, R10, 0x1, RZ ;  /* 0x000000010a0a7810 */ /* 0x000fe20007ffe0ff */
[----:B------:R-:W-:Y:S06]  /*3460*/  BRA.U !UP4, `(.L_x_62) ;  /* 0x000000010c887547 */ /* 0x000fec000b800000 */
[----:B------:R-:W-:Y:S02]  /*3470*/  ULEA UR14, UR19, UR24, 0x7 ;  /* 0x00000018130e7291 */ /* 0x000fe4000f8e38ff */
[----:B------:R-:W-:Y:S01]  /*3480*/  UPLOP3.LUT UP2, UPT, UPT, UPT, UPT, 0x40, 0x4 ;  /* 0x000000000004789c */ /* 0x000fe20003f4e870 */
[----:B------:R-:W-:Y:S01]  /*3490*/  UMOV UR12, UR23 ;  /* 0x00000017000c7c82 */ /* 0x000fe20008000000 */
[----:B------:R-:W-:Y:S01]  /*34a0*/  UMOV UR11, UR22 ;  /* 0x00000016000b7c82 */ /* 0x000fe20008000000 */
[----:B------:R-:W-:-:S08]  /*34b0*/  UMOV UR5, UR10 ;  /* 0x0000000a00057c82 */ /* 0x000fd00008000000 */
.L_x_65:
[----:B------:R-:W-:Y:S02]  /*34c0*/  UIADD3 UR12, UPT, UPT, UR12, 0x1, URZ ;  /* 0x000000010c0c7890 */ /* 0x000fe4000fffe0ff */
[----:B--2---:R-:W-:Y:S02]  /*34d0*/  ULEA UR6, UR5, UR13, 0x3 ;  /* 0x0000000d05067291 */ /* 0x004fe4000f8e18ff */
[----:B------:R-:W-:Y:S01]  /*34e0*/  UISETP.NE.AND UP3, UPT, UR12, URZ, UPT ;  /* 0x000000ff0c00728c */ /* 0x000fe2000bf65270 */
[----:B---3--:R-:W-:Y:S10]  /*34f0*/  @P2 BRA `(.L_x_63) ;  /* 0x00000000000c2947 */ /* 0x008ff40003800000 */
[----:B-1----:R-:W-:Y:S04]  /*3500*/  SHF.L.U32 R3, R8, 0x1f, RZ ;  /* 0x0000001f08037819 */ /* 0x002fe800000006ff */
[----:B------:R-:W1:Y:S02]  /*3510*/  SYNCS.PHASECHK.TRANS64.TRYWAIT P0, [UR6], R3 ;  /* 0x00000003ff0075a7 */ /* 0x000e640008001106 */
[----:B-1----:R-:W-:Y:S05]  /*3520*/  @!P0 BRA `(.L_x_64) ;  /* 0x0000005400b08947 */ /* 0x002fea0003800000 */
.L_x_63:
[----:B------:R-:W-:Y:S01]  /*3530*/  UISETP.NE.AND UP0, UPT, UR11, 0x1, UPT ;  /* 0x000000010b00788c */ /* 0x000fe2000bf05270 */
[----:B------:R-:W-:Y:S01]  /*3540*/  PLOP3.LUT P2, PT, PT, PT, PT, 0x80, 0x8 ;  /* 0x000000000008781c */ /* 0x000fe20003f4f070 */
[----:B------:R-:W-:Y:S02]  /*3550*/  UIADD3 UR4, UPT, UPT, UR5, 0x1, URZ ;  /* 0x0000000105047890 */ /* 0x000fe4000fffe0ff */
[----:B------:R-:W-:Y:S02]  /*3560*/  ULEA UR8, UR5, UR17, 0x8 ;  /* 0x0000001105087291 */ /* 0x000fe4000f8e40ff */
[----:B------:R-:W-:Y:S01]  /*3570*/  UISETP.NE.AND UP1, UPT, UR4, 0x4, UPT ;  /* 0x000000040400788c */ /* 0x000fe2000bf25270 */
[----:B------:R-:W-:Y:S01]  /*3580*/  PLOP3.LUT P0, PT, PT, PT, UP0, 0x80, 0x8 ;  /* 0x000000000008781c */ /* 0x000fe20003f0f008 */
[----:B------:R-:W-:Y:S02]  /*3590*/  UIADD3 UR11, UPT, UPT, UR11, -0x1, URZ ;  /* 0xffffffff0b0b7890 */ /* 0x000fe4000fffe0ff */
[----:B------:R-:W-:Y:S02]  /*35a0*/  USEL UR7, URZ, 0x1, UP1 ;  /* 0x00000001ff077887 */ /* 0x000fe40008800000 */
[----:B------:R-:W-:Y:S01]  /*35b0*/  USEL UR10, UR4, URZ, UP1 ;  /* 0x000000ff040a7287 */ /* 0x000fe20008800000 */
[----:B------:R-:W-:Y:S03]  /*35c0*/  UMOV UR9, 0xc0004010 ;  /* 0xc000401000097882 */ /* 0x000fe60000000000 */
[----:B------:R-:W-:Y:S01]  /*35d0*/  @UP0 ULEA UR4, UR10, UR13, 0x3 ;  /* 0x0000000d0a040291 */ /* 0x000fe2000f8e18ff */
[----:B------:R-:W-:Y:S01]  /*35e0*/  LOP3.LUT R8, R8, UR7, RZ, 0x3c, !PT ;  /* 0x0000000708087c12 */ /* 0x000fe2000f8e3cff */
[----:B------:R-:W-:Y:S03]  /*35f0*/  UMOV UR7, 0xc0004010 ;  /* 0xc000401000077882 */ /* 0x000fe60000000000 */
[----:B-1----:R-:W-:Y:S04]  /*3600*/  @P0 SHF.L.U32 R0, R8, 0x1f, RZ ;  /* 0x0000001f08000819 */ /* 0x002fe800000006ff */
[----:B------:R2:W3:Y:S01]  /*3610*/  @P0 SYNCS.PHASECHK.TRANS64.TRYWAIT P2, [UR4], R0 ;  /* 0x00000000ff0005a7 */ /* 0x0004e20008041104 */
[----:B------:R-:W-:Y:S02]  /*3620*/  UIADD3 UR4, UPT, UPT, UR6, 0x20, URZ ;  /* 0x0000002006047890 */ /* 0x000fe4000fffe0ff */
[----:B------:R-:W-:Y:S03]  /*3630*/  ULEA UR6, UR5, UR16, 0x8 ;  /* 0x0000001005067291 */ /* 0x000fe6000f8e40ff */
[----:B------:R-:W-:Y:S06]  /*3640*/  UMOV UR5, UR10 ;  /* 0x0000000a00057c82 */ /* 0x000fec0008000000 */
[----:B------:R2:W-:Y:S01]  /*3650*/  UTCQMMA gdesc[UR6], gdesc[UR8], tmem[UR14], tmem[UR20], idesc[UR21], UP2 ;  /* 0x00ff1408060075ea */ /* 0x0005e2000900030e */
[----:B------:R-:W-:Y:S01]  /*3660*/  UPLOP3.LUT UP2, UPT, UPT, UPT, UPT, 0x80, 0x8 ;  /* 0x000000000008789c */ /* 0x000fe20003f4f070 */
[----:B------:R2:W-:Y:S01]  /*3670*/  UTCBAR.MULTICAST [UR4], URZ, UR15 ;  /* 0x000000ff040073e9 */ /* 0x0005e2000800080f */
[----:B------:R-:W-:Y:S09]  /*3680*/  BRA.U UP3, `(.L_x_65) ;  /* 0xfffffffd038c7547 */ /* 0x000ff2000b83ffff */
.L_x_62:
[----:B--2---:R-:W-:Y:S01]  /*3690*/  UIADD3 UR4, UPT, UPT, UR19, 0x1, URZ ;  /* 0x0000000113047890 */ /* 0x004fe2000fffe0ff */
[C---:B------:R-:W-:Y:S01]  /*36a0*/  ISETP.NE.AND P0, PT, R10.reuse, 0x2, PT ;  /* 0x000000020a00780c */ /* 0x040fe20003f05270 */
[----:B------:R-:W-:Y:S02]  /*36b0*/  UIADD3 UR5, UPT, UPT, UR18, 0x90, URZ ;  /* 0x0000009012057890 */ /* 0x000fe4000fffe0ff */
[----:B------:R-:W-:Y:S01]  /*36c0*/  UISETP.NE.AND UP0, UPT, UR4, 0x4, UPT ;  /* 0x000000040400788c */ /* 0x000fe2000bf05270 */
[----:B-1----:R-:W-:Y:S02]  /*36d0*/  SEL R0, RZ, 0x1, P0 ;  /* 0x00000001ff007807 */ /* 0x002fe40000000000 */
[----:B------:R-:W-:Y:S01]  /*36e0*/  SEL R10, R10, RZ, P0 ;  /* 0x000000ff0a0a7207 */ /* 0x000fe20000000000 */
[----:B------:R-:W-:Y:S01]  /*36f0*/  USEL UR6, URZ, 0x1, UP0 ;  /* 0x00000001ff067887 */ /* 0x000fe20008000000 */
[----:B------:R-:W-:Y:S01]  /*3700*/  LOP3.LUT R9, R9, R0, RZ, 0x3c, !PT ;  /* 0x0000000009097212 */ /* 0x000fe200078e3cff */
[----:B------:R-:W-:Y:S01]  /*3710*/  USEL UR19, UR4, URZ, UP0 ;  /* 0x000000ff04137287 */ /* 0x000fe20008000000 */
[----:B------:R1:W-:Y:S03]  /*3720*/  UTCBAR [UR5], URZ ;  /* 0x000000ff050073e9 */ /* 0x0003e600080000ff */
[----:B------:R-:W-:Y:S01]  /*3730*/  LOP3.LUT R11, R11, UR6, RZ, 0x3c, !PT ;  /* 0x000000060b0b7c12 */ /* 0x000fe2000f8e3cff */
[----:B------:R-:W-:Y:S07]  /*3740*/  @P1 BRA `(.L_x_66) ;  /* 0xfffffff800dc1947 */ /* 0x000fee000383ffff */
[----:B------:R-:W2:Y:S01]  /*3750*/  S2UR UR8, SR_CgaCtaId ;  /* 0x00000000000879c3 */ /* 0x000ea20000008800 */
[----:B------:R-:W-:Y:S01]  /*3760*/  ELECT P0, URZ, PT ;  /* 0x0000000000ff782f */ /* 0x000fe20003800000 */
[----:B------:R-:W-:Y:S01]  /*3770*/  IMAD.MOV.U32 R0, RZ, RZ, 0x1 ;  /* 0x00000001ff007424 */ /* 0x000fe200078e00ff */
[----:B------:R-:W-:Y:S01]  /*3780*/  UIADD3 UR13, UPT, UPT, UR13, 0xb0, URZ ;  /* 0x000000b00d0d7890 */ /* 0x000fe2000fffe0ff */
[----:B------:R-:W-:Y:S01]  /*3790*/  SHF.L.U32 R3, R11, 0x1f, RZ ;  /* 0x0000001f0b037819 */ /* 0x000fe200000006ff */
[----:B------:R-:W-:-:S03]  /*37a0*/  UMOV UR4, 0x40 ;  /* 0x0000004000047882 */ /* 0x000fc60000000000 */
[----:B------:R-:W-:Y:S01]  /*37b0*/  UVIRTCOUNT.DEALLOC.SMPOOL 0x80 ;  /* 0x000000800000784c */ /* 0x000fe20000000000 */
[----:B--2---:R-:W-:Y:S02]  /*37c0*/  ULEA UR8, UR8, UR4, 0x18 ;  /* 0x0000000408087291 */ /* 0x004fe4000f8ec0ff */
[----:B------:R-:W-:-:S07]  /*37d0*/  ULEA UR4, UR19, UR13, 0x3 ;  /* 0x0000000d13047291 */ /* 0x000fce000f8e18ff */
[----:B------:R2:W-:Y:S02]  /*37e0*/  @P0 STS.U8 [UR8+0x1c], R0 ;  /* 0x00001c00ff000988 */ /* 0x0005e40008000008 */
[----:B------:R-:W4:Y:S02]  /*37f0*/  SYNCS.PHASECHK.TRANS64.TRYWAIT P0, [UR4], R3 ;  /* 0x00000003ff0075a7 */ /* 0x000f240008001104 */
[----:B--2-4-:R-:W-:Y:S05]  /*3800*/  @!P0 BRA `(.L_x_67) ;  /* 0x0000005400108947 */ /* 0x014fea0003800000 */
.L_x_133:
[----:B------:R-:W-:-:S04]  /*3810*/  UIADD3 UR4, UPT, UPT, UR19, 0x1, URZ ;  /* 0x0000000113047890 */ /* 0x000fc8000fffe0ff */
[----:B------:R-:W-:-:S04]  /*3820*/  UISETP.NE.AND UP0, UPT, UR4, 0x4, UPT ;  /* 0x000000040400788c */ /* 0x000fc8000bf05270 */
[----:B------:R-:W-:Y:S02]  /*3830*/  USEL UR6, URZ, 0x1, UP0 ;  /* 0x00000001ff067887 */ /* 0x000fe40008000000 */
[----:B------:R-:W-:-:S04]  /*3840*/  USEL UR4, UR4, URZ, UP0 ;  /* 0x000000ff04047287 */ /* 0x000fc80008000000 */
[----:B-1----:R-:W-:Y:S01]  /*3850*/  ULEA UR5, UR4, UR13, 0x3 ;  /* 0x0000000d04057291 */ /* 0x002fe2000f8e18ff */
[----:B------:R-:W-:-:S04]  /*3860*/  LOP3.LUT R2, R11, UR6, RZ, 0x3c, !PT ;  /* 0x000000060b027c12 */ /* 0x000fc8000f8e3cff */
[----:B--2---:R-:W-:-:S04]  /*3870*/  SHF.L.U32 R3, R2, 0x1f, RZ ;  /* 0x0000001f02037819 */ /* 0x004fc800000006ff */
[----:B------:R-:W1:Y:S02]  /*3880*/  SYNCS.PHASECHK.TRANS64.TRYWAIT P0, [UR5], R3 ;  /* 0x00000003ff0075a7 */ /* 0x000e640008001105 */
[----:B-1----:R-:W-:Y:S05]  /*3890*/  @!P0 BRA `(.L_x_68) ;  /* 0x0000005400048947 */ /* 0x002fea0003800000 */
.L_x_135:
        /* <DEDUP_REMOVED lines=9> */
.L_x_137:
[----:B------:R-:W-:-:S04]  /*3930*/  UIADD3 UR4, UPT, UPT, UR4, 0x1, URZ ;  /* 0x0000000104047890 */ /* 0x000fc8000fffe0ff */
[----:B------:R-:W-:-:S04]  /*3940*/  UISETP.NE.AND UP0, UPT, UR4, 0x4, UPT ;  /* 0x000000040400788c */ /* 0x000fc8000bf05270 */
[----:B------:R-:W-:Y:S02]  /*3950*/  USEL UR5, URZ, 0x1, UP0 ;  /* 0x00000001ff057887 */ /* 0x000fe40008000000 */
[----:B------:R-:W-:-:S04]  /*3960*/  USEL UR4, UR4, URZ, UP0 ;  /* 0x000000ff04047287 */ /* 0x000fc80008000000 */
[----:B------:R-:W-:Y:S01]  /*3970*/  ULEA UR4, UR4, UR13, 0x3 ;  /* 0x0000000d04047291 */ /* 0x000fe2000f8e18ff */
[----:B-1----:R-:W-:-:S04]  /*3980*/  LOP3.LUT R3, R2, UR5, RZ, 0x3c, !PT ;  /* 0x0000000502037c12 */ /* 0x002fc8000f8e3cff */
[----:B------:R-:W-:-:S04]  /*3990*/  SHF.L.U32 R3, R3, 0x1f, RZ ;  /* 0x0000001f03037819 */ /* 0x000fc800000006ff */
[----:B------:R-:W1:Y:S02]  /*39a0*/  SYNCS.PHASECHK.TRANS64.TRYWAIT P0, [UR4], R3 ;  /* 0x00000003ff0075a7 */ /* 0x000e640008001104 */
[----:B-1----:R-:W-:Y:S05]  /*39b0*/  @!P0 BRA `(.L_x_70) ;  /* 0x0000005000ec8947 */ /* 0x002fea0003800000 */
.L_x_139:
[----:B------:R-:W-:Y:S01]  /*39c0*/  NOP ;  /* 0x0000000000007918 */ /* 0x000fe20000000000 */
[----:B-1----:R-:W1:Y:S01]  /*39d0*/  LDS R0, [UR8+0x14] ;  /* 0x00001408ff007984 */ /* 0x002e620008000800 */
[----:B------:R-:W-:Y:S01]  /*39e0*/  ULOP3.LUT UR4, UR24, 0xffff, URZ, 0xc0, !UPT ;  /* 0x0000ffff18047892 */ /* 0x000fe2000f8ec0ff */
[----:B------:R-:W-:Y:S01]  /*39f0*/  UMOV UR5, 0xffff ;  /* 0x0000ffff00057882 */ /* 0x000fe20000000000 */
[----:B------:R-:W-:Y:S02]  /*3a00*/  UMOV UR6, 0x1 ;  /* 0x0000000100067882 */ /* 0x000fe40000000000 */
[----:B------:R-:W-:-:S04]  /*3a10*/  USHF.R.U32.HI UR4, URZ, 0x5, UR4 ;  /* 0x00000005ff047899 */ /* 0x000fc80008011604 */
[----:B------:R-:W-:Y:S02]  /*3a20*/  USHF.L.U32 UR5, UR5, UR4, URZ ;  /* 0x0000000405057299 */ /* 0x000fe400080006ff */
[----:B------:R-:W-:-:S04]  /*3a30*/  USHF.L.U32 UR4, UR6, UR4, URZ ;  /* 0x0000000406047299 */ /* 0x000fc800080006ff */
[----:B-1----:R-:W-:-:S04]  /*3a40*/  LOP3.LUT R0, R0, UR5, RZ, 0xc0, !PT ;  /* 0x0000000500007c12 */ /* 0x002fc8000f8ec0ff */
[----:B------:R-:W-:-:S13]  /*3a50*/  ISETP.NE.AND P0, PT, R0, UR5, PT ;  /* 0x0000000500007c0c */ /* 0x000fda000bf05270 */
[----:B------:R-:W-:Y:S05]  /*3a60*/  @P0 BRA `(.L_x_71) ;  /* 0x0000000000580947 */ /* 0x000fea0003800000 */
[----:B------:R-:W1:Y:S02]  /*3a70*/  LDS R0, [UR8+0x18] ;  /* 0x00001808ff007984 */ /* 0x000e640008000800 */
[----:B-1----:R-:W-:-:S04]  /*3a80*/  LOP3.LUT R0, R0, UR4, RZ, 0xc0, !PT ;  /* 0x0000000400007c12 */ /* 0x002fc8000f8ec0ff */
[----:B------:R-:W-:-:S13]  /*3a90*/  ISETP.NE.AND P0, PT, R0, UR4, PT ;  /* 0x0000000400007c0c */ /* 0x000fda000bf05270 */
[----:B------:R-:W-:Y:S05]  /*3aa0*/  @P0 BRA `(.L_x_72) ;  /* 0x00000000003c0947 */ /* 0x000fea0003800000 */
[----:B------:R-:W1:Y:S01]  /*3ab0*/  S2R R2, SR_LANEID ;  /* 0x0000000000027919 */ /* 0x000e620000000000 */
[----:B------:R-:W-:Y:S01]  /*3ac0*/  ULOP3.LUT UR5, URZ, UR5, URZ, 0x33, !UPT ;  /* 0x00000005ff057292 */ /* 0x000fe2000f8e33ff */
[----:B------:R-:W-:Y:S01]  /*3ad0*/  LOP3.LUT R4, RZ, UR4, RZ, 0x33, !PT ;  /* 0x00000004ff047c12 */ /* 0x000fe2000f8e33ff */
[----:B------:R-:W-:Y:S02]  /*3ae0*/  VOTEU.ANY UR4, UPT, PT ;  /* 0x0000000000047886 */ /* 0x000fe400038e0100 */
[----:B------:R-:W-:Y:S01]  /*3af0*/  UFLO.U32 UR4, UR4 ;  /* 0x00000004000472bd */ /* 0x000fe200080e0000 */
[----:B------:R-:W2:Y:S01]  /*3b00*/  REDUX UR6, R4 ;  /* 0x00000000040673c4 */ /* 0x000ea20000000000 */
[----:B------:R-:W-:-:S06]  /*3b10*/  IMAD.U32 R0, RZ, RZ, UR5 ;  /* 0x00000005ff007e24 */ /* 0x000fcc000f8e00ff */
[----:B------:R4:W-:Y:S01]  /*3b20*/  UTCATOMSWS.AND URZ, UR5 ;  /* 0x0000000500ff79e3 */ /* 0x0009e20008000000 */
[----:B------:R-:W3:Y:S01]  /*3b30*/  REDUX UR7, R0 ;  /* 0x00000000000773c4 */ /* 0x000ee20000000000 */
[----:B-1----:R-:W-:Y:S01]  /*3b40*/  ISETP.EQ.U32.AND P0, PT, R2, UR4, PT ;  /* 0x0000000402007c0c */ /* 0x002fe2000bf02070 */
[----:B--2---:R-:W-:Y:S01]  /*3b50*/  IMAD.U32 R2, RZ, RZ, UR6 ;  /* 0x00000006ff027e24 */ /* 0x004fe2000f8e00ff */
[----:B---3--:R-:W-:-:S11]  /*3b60*/  MOV R3, UR7 ;  /* 0x0000000700037c02 */ /* 0x008fd60008000f00 */
[----:B------:R4:W-:Y:S04]  /*3b70*/  @P0 ATOMS.AND RZ, [UR8+0x14], R3 ;  /* 0x00001403ffff098c */ /* 0x0009e8000a800008 */
[----:B------:R4:W-:Y:S01]  /*3b80*/  @P0 ATOMS.AND RZ, [UR8+0x18], R2 ;  /* 0x00001802ffff098c */ /* 0x0009e2000a800008 */
[----:B------:R-:W-:Y:S05]  /*3b90*/  BRA `(.L_x_73) ;  /* 0x0000000000147947 */ /* 0x000fea0003800000 */
.L_x_72:
[----:B------:R-:W-:Y:S02]  /*3ba0*/  MOV R2, 0x3bc0 ;  /* 0x00003bc000027802 */ /* 0x000fe40000000f00 */
[----:B---3-5:R-:W-:Y:S05]  /*3bb0*/  CALL.REL.NOINC `($__internal_0_$__cuda_sm10x_tcgen05_guardrail_trap_col_being_dealloced_not_returned_by_alloc) ;  /* 0x0000005400487944 */ /* 0x028fea0003c00000 */
[----:B------:R-:W-:Y:S05]  /*3bc0*/  BRA `(.L_x_73) ;  /* 0x0000000000087947 */ /* 0x000fea0003800000 */
.L_x_71:
[----:B------:R-:W-:Y:S02]  /*3bd0*/  MOV R2, 0x3bf0 ;  /* 0x00003bf000027802 */ /* 0x000fe40000000f00 */
[----:B---3-5:R-:W-:Y:S05]  /*3be0*/  CALL.REL.NOINC `($__internal_2_$__cuda_sm10x_tcgen05_guardrail_trap_unallocated_columns_being_dealloced) ;  /* 0x0000005400547944 */ /* 0x028fea0003c00000 */
.L_x_73:
[----:B------:R-:W-:Y:S01]  /*3bf0*/  NOP ;  /* 0x0000000000007918 */ /* 0x000fe20000000000 */
[----:B----4-:R-:W-:Y:S05]  /*3c00*/  EXIT ;  /* 0x000000000000794d */ /* 0x010fea0003800000 */
.L_x_55:
[----:B------:R-:W-:-:S09]  /*3c10*/  UISETP.NE.OR UP0, UPT, UR17, 0x3, !UP3 ;  /* 0x000000031100788c */ /* 0x000fd2000df05670 */
[----:B------:R-:W-:Y:S05]  /*3c20*/  BRA.U UP0, `(.L_x_74) ;  /* 0x0000000d00807547 */ /* 0x000fea000b800000 */
[----:B------:R-:W1:Y:S01]  /*3c30*/  LDCU UR32, c[0x0][0x370] ;  /* 0x00006e00ff2077ac */ /* 0x000e620008000800 */
[----:B------:R-:W2:Y:S01]  /*3c40*/  LDC.64 R16, c[0x0][0x348] ;  /* 0x0000d200ff107b82 */ /* 0x000ea20000000a00 */
[----:B------:R-:W-:Y:S02]  /*3c50*/  HFMA2 R13, -RZ, RZ, 0, 0 ;  /* 0x00000000ff0d7431 */ /* 0x000fe400000001ff */
[----:B------:R-:W-:Y:S01]  /*3c60*/  IMAD.MOV.U32 R15, RZ, RZ, 0x1 ;  /* 0x00000001ff0f7424 */ /* 0x000fe200078e00ff */
[----:B------:R-:W1:Y:S01]  /*3c70*/  LDCU.128 UR28, c[0x0][0xb10] ;  /* 0x00016200ff1c77ac */ /* 0x000e620008000c00 */
[----:B------:R-:W-:Y:S01]  /*3c80*/  IMAD.MOV.U32 R14, RZ, RZ, RZ ;  /* 0x000000ffff0e7224 */ /* 0x000fe200078e00ff */
[----:B------:R-:W-:Y:S01]  /*3c90*/  MOV R7, 0x2000 ;  /* 0x0000200000077802 */ /* 0x000fe20000000f00 */
[----:B------:R-:W3:Y:S01]  /*3ca0*/  LDCU UR27, c[0x0][0x374] ;  /* 0x00006e80ff1b77ac */ /* 0x000ee20008000800 */
[----:B------:R-:W4:Y:S01]  /*3cb0*/  LDC.64 R2, c[0x0][0x888] ;  /* 0x00022200ff027b82 */ /* 0x000f220000000a00 */
[----:B------:R-:W3:Y:S01]  /*3cc0*/  LDCU UR15, c[0x0][0xb0c] ;  /* 0x00016180ff0f77ac */ /* 0x000ee20008000800 */
[----:B------:R-:W2:Y:S06]  /*3cd0*/  LDCU UR38, c[0x0][0xb20] ;  /* 0x00016400ff2677ac */ /* 0x000eac0008000800 */
[----:B------:R-:W4:Y:S01]  /*3ce0*/  LDC.64 R4, c[0x0][0x890] ;  /* 0x00022400ff047b82 */ /* 0x000f220000000a00 */
[----:B------:R-:W2:Y:S01]  /*3cf0*/  LDCU UR4, c[0x0][0xb30] ;  /* 0x00016600ff0477ac */ /* 0x000ea20008000800 */
[----:B------:R-:W-:Y:S01]  /*3d00*/  UMOV UR21, 0x400 ;  /* 0x0000040000157882 */ /* 0x000fe20000000000 */
[----:B-1----:R-:W-:-:S02]  /*3d10*/  UIMAD.WIDE.U32 UR6, UR32, UR28, URZ ;  /* 0x0000001c200672a5 */ /* 0x002fc4000f8e00ff */
[----:B---3--:R-:W-:Y:S02]  /*3d20*/  UIMAD.WIDE.U32 UR8, UR27, UR31, URZ ;  /* 0x0000001f1b0872a5 */ /* 0x008fe4000f8e00ff */
[----:B------:R-:W-:Y:S02]  /*3d30*/  ULEA UR21, UR45, UR21, 0x18 ;  /* 0x000000152d157291 */ /* 0x000fe4000f8ec0ff */
[----:B------:R-:W-:Y:S02]  /*3d40*/  UPLOP3.LUT UP3, UPT, UPT, UPT, UPT, 0x40, 0x4 ;  /* 0x000000000004789c */ /* 0x000fe40003f6e870 */
[----:B------:R-:W-:Y:S01]  /*3d50*/  UIADD3 UR33, UPT, UPT, UR21, 0x48, URZ ;  /* 0x0000004815217890 */ /* 0x000fe2000fffe0ff */
[----:B------:R-:W-:Y:S01]  /*3d60*/  UMOV UR6, UR7 ;  /* 0x0000000700067c82 */ /* 0x000fe20008000000 */
[----:B------:R-:W-:Y:S01]  /*3d70*/  UMOV UR34, UR9 ;  /* 0x0000000900227c82 */ /* 0x000fe20008000000 */
[----:B------:R-:W-:Y:S02]  /*3d80*/  UISETP.GE.AND UP0, UPT, UR42, 0x1, UPT ;  /* 0x000000012a00788c */ /* 0x000fe4000bf06270 */
[----:B------:R-:W-:Y:S01]  /*3d90*/  UISETP.NE.AND UP4, UPT, UR42, 0x1, UPT ;  /* 0x000000012a00788c */ /* 0x000fe2000bf85270 */
[----:B------:R-:W1:Y:S01]  /*3da0*/  LDCU.64 UR22, c[0x0][0xb28] ;  /* 0x00016500ff1677ac */ /* 0x000e620008000a00 */
[----:B------:R-:W-:-:S02]  /*3db0*/  UISETP.NE.AND UP6, UPT, UR15, 0x1, UPT ;  /* 0x000000010f00788c */ /* 0x000fc4000bfc5270 */
[----:B------:R-:W-:Y:S02]  /*3dc0*/  UISETP.NE.AND UP5, UPT, UR30, 0x1, UPT ;  /* 0x000000011e00788c */ /* 0x000fe4000bfa5270 */
[----:B------:R-:W-:Y:S02]  /*3dd0*/  UIADD3 UR17, UPT, UPT, UR21, 0x40, URZ ;  /* 0x0000004015117890 */ /* 0x000fe4000fffe0ff */
[----:B------:R-:W-:Y:S02]  /*3de0*/  UPRMT UR33, UR45, 0x654, UR33 ;  /* 0x000006542d217896 */ /* 0x000fe40008000021 */
[----:B------:R-:W-:Y:S02]  /*3df0*/  USHF.R.U32.HI UR35, URZ, UR29, UR6 ;  /* 0x0000001dff237299 */ /* 0x000fe40008011606 */
[----:B--2---:R-:W-:Y:S02]  /*3e00*/  USHF.R.U32.HI UR34, URZ, UR38, UR34 ;  /* 0x00000026ff227299 */ /* 0x004fe40008011622 */
[----:B------:R-:W-:-:S11]  /*3e10*/  UISETP.NE.AND UP2, UPT, UR4, 0x1, UPT ;  /* 0x000000010400788c */ /* 0x000fd6000bf45270 */
.L_x_83:
[C---:B------:R-:W-:Y:S02]  /*3e20*/  LEA R12, R14.reuse, UR21, 0x3 ;  /* 0x000000150e0c7c11 */ /* 0x040fe4000f8e18ff */
[----:B------:R-:W-:Y:S02]  /*3e30*/  SHF.L.U32 R9, R13, 0x1f, RZ ;  /* 0x0000001f0d097819 */ /* 0x000fe400000006ff */
[----:B------:R-:W-:Y:S02]  /*3e40*/  LEA R10, R14, UR21, 0x4 ;  /* 0x000000150e0a7c11 */ /* 0x000fe4000f8e20ff */
[----:B--2---:R-:W2:Y:S02]  /*3e50*/  SYNCS.PHASECHK.TRANS64.TRYWAIT P0, [R12+URZ+0x70], R9 ;  /* 0x000070090c0075a7 */ /* 0x004ea400080011ff */
[----:B--2---:R-:W-:Y:S05]  /*3e60*/  @!P0 BRA `(.L_x_75) ;  /* 0x0000004c00d88947 */ /* 0x004fea0003800000 */
.L_x_140:
[----:B--2---:R-:W2:Y:S01]  /*3e70*/  LDS.128 R8, [R10+0x100] ;  /* 0x000100000a087984 */ /* 0x004ea20000000c00 */
[----:B------:R-:W-:Y:S01]  /*3e80*/  UISETP.GE.AND UP0, UPT, UR42, 0x1, UPT ;  /* 0x000000012a00788c */ /* 0x000fe2000bf06270 */
[----:B------:R-:W-:Y:S01]  /*3e90*/  @!PT LDS RZ, [RZ] ;  /* 0x00000000fffff984 */ /* 0x000fe20000000800 */
[----:B------:R-:W-:Y:S01]  /*3ea0*/  @!PT LDS RZ, [RZ] ;  /* 0x00000000fffff984 */ /* 0x000fe20000000800 */
[----:B------:R-:W-:Y:S01]  /*3eb0*/  @!PT LDS RZ, [RZ] ;  /* 0x00000000fffff984 */ /* 0x000fe20000000800 */
[----:B------:R-:W-:Y:S01]  /*3ec0*/  @!PT LDS RZ, [RZ] ;  /* 0x00000000fffff984 */ /* 0x000fe20000000800 */
[----:B------:R3:W-:Y:S06]  /*3ed0*/  MEMBAR.ALL.CTA ;  /* 0x0000000000007992 */ /* 0x0007ec0000008000 */
[----:B---3--:R-:W3:Y:S01]  /*3ee0*/  FENCE.VIEW.ASYNC.S ;  /* 0x00000000000073c6 */ /* 0x008ee20000000000 */
[----:B--2---:R-:W-:Y:S11]  /*3ef0*/  LOP3.LUT P0, RZ, R10, 0x1, RZ, 0xc0, !PT ;  /* 0x000000010aff7812 */ /* 0x004ff6000780c0ff */
[----:B------:R-:W-:Y:S02]  /*3f00*/  @!UPT UIADD3 URZ, UPT, UPT, URZ, URZ, URZ ;  /* 0x000000fffffff290 */ /* 0x000fe4000fffe0ff */
[----:B---3--:R-:W-:Y:S01]  /*3f10*/  VOTEU.ANY UP1, P0 ;  /* 0x0000000000ff7886 */ /* 0x008fe20000020100 */
[----:B------:R-:W-:Y:S11]  /*3f20*/  PLOP3.LUT P0, PT, PT, PT, UP1, 0x80, 0x8 ;  /* 0x000000000008781c */ /* 0x000ff60003f0f018 */
[----:B------:R-:W-:Y:S02]  /*3f30*/  @!UPT UIADD3 URZ, UPT, UPT, URZ, URZ, URZ ;  /* 0x000000fffffff290 */ /* 0x000fe4000fffe0ff */
[----:B------:R-:W-:Y:S02]  /*3f40*/  @P0 SHF.R.U32.HI R0, RZ, 0x10, R9 ;  /* 0x00000010ff000819 */ /* 0x000fe40000011609 */
[----:B------:R-:W-:Y:S02]  /*3f50*/  @P0 MOV R6, R8 ;  /* 0x0000000800060202 */ /* 0x000fe40000000f00 */
[----:B------:R-:W-:Y:S01]  /*3f60*/  @P0 R2UR UR4, R0 ;  /* 0x00000000000402ca */ /* 0x000fe200000e0000 */
[----:B------:R-:W-:Y:S01]  /*3f70*/  VIADD R0, R12, 0x80 ;  /* 0x000000800c007836 */ /* 0x000fe20000000000 */
[----:B------:R-:W-:Y:S02]  /*3f80*/  @P0 LOP3.LUT R8, R9, 0xffff, RZ, 0xc0, !PT ;  /* 0x0000ffff09080812 */ /* 0x000fe400078ec0ff */
[----:B------:R-:W-:Y:S02]  /*3f90*/  @P0 R2UR UR6, R6 ;  /* 0x00000000060602ca */ /* 0x000fe400000e0000 */
[----:B------:R-:W-:Y:S02]  /*3fa0*/  PRMT R0, RZ, 0x654, R0 ;  /* 0x00000654ff007816 */ /* 0x000fe40000000000 */
[----:B------:R-:W-:Y:S02]  /*3fb0*/  @P0 R2UR UR5, R8 ;  /* 0x00000000080502ca */ /* 0x000fe400000e0000 */
[----:B------:R2:W-:Y:S03]  /*3fc0*/  SYNCS.ARRIVE.TRANS64.RED.A1T0 RZ, [R0+URZ], RZ ;  /* 0x000000ff00ff79a7 */ /* 0x0005e600081004ff */
[----:B------:R-:W-:Y:S04]  /*3fd0*/  @UP1 UMOV UR26, UR4 ;  /* 0x00000004001a1c82 */ /* 0x000fe80008000000 */
[----:B------:R-:W-:Y:S04]  /*3fe0*/  @UP1 UMOV UR14, UR6 ;  /* 0x00000006000e1c82 */ /* 0x000fe80008000000 */
[----:B------:R-:W-:Y:S01]  /*3ff0*/  @UP1 UMOV UR13, UR5 ;  /* 0x00000005000d1c82 */ /* 0x000fe20008000000 */
[----:B------:R-:W-:Y:S05]  /*4000*/  BRA.U !UP0, `(.L_x_76) ;  /* 0x0000000108a47547 */ /* 0x000fea000b800000 */
[----:B------:R-:W-:Y:S02]  /*4010*/  UIMAD.WIDE.U32 UR8, UR13, UR31, URZ ;  /* 0x0000001f0d0872a5 */ /* 0x000fe4000f8e00ff */
[----:B------:R-:W-:Y:S02]  /*4020*/  UIMAD.WIDE.U32 UR10, UR14, UR28, URZ ;  /* 0x0000001c0e0a72a5 */ /* 0x000fe4000f8e00ff */
[----:B------:R-:W-:Y:S02]  /*4030*/  USEL UR4, UR27, UR34, !UP5 ;  /* 0x000000221b047287 */ /* 0x000fe4000e800000 */
[----:B------:R-:W-:Y:S02]  /*4040*/  USEL UR7, UR32, UR35, !UP6 ;  /* 0x0000002320077287 */ /* 0x000fe4000f000000 */
[----:B-1----:R-:W-:Y:S02]  /*4050*/  UIMAD.WIDE.U32 UR18, UR4, UR22, URZ ;  /* 0x00000016041272a5 */ /* 0x002fe4000f8e00ff */
[----:B------:R-:W-:Y:S01]  /*4060*/  UIMAD.WIDE.U32 UR24, UR7, UR22, URZ ;  /* 0x00000016071872a5 */ /* 0x000fe2000f8e00ff */
[----:B------:R-:W-:Y:S02]  /*4070*/  UMOV UR5, UR9 ;  /* 0x0000000900057c82 */ /* 0x000fe40008000000 */
[----:B------:R-:W-:Y:S03]  /*4080*/  USHF.R.U32.HI UR6, URZ, UR38, UR5 ;  /* 0x00000026ff067299 */ /* 0x000fe60008011605 */
[----:B------:R-:W-:Y:S01]  /*4090*/  UMOV UR5, UR11 ;  /* 0x0000000b00057c82 */ /* 0x000fe20008000000 */
[----:B------:R-:W-:Y:S02]  /*40a0*/  USEL UR6, UR13, UR6, !UP5 ;  /* 0x000000060d067287 */ /* 0x000fe4000e800000 */
[----:B------:R-:W-:Y:S02]  /*40b0*/  USHF.R.U32.HI UR8, URZ, UR29, UR5 ;  /* 0x0000001dff087299 */ /* 0x000fe40008011605 */
[----:B------:R-:W-:Y:S01]  /*40c0*/  UIMAD.WIDE.U32 UR10, UR6, UR22, URZ ;  /* 0x00000016060a72a5 */ /* 0x000fe2000f8e00ff */
[----:B------:R-:W-:Y:S02]  /*40d0*/  UMOV UR5, UR19 ;  /* 0x0000001300057c82 */ /* 0x000fe40008000000 */
[----:B------:R-:W-:Y:S03]  /*40e0*/  @UP4 USHF.R.U32.HI UR4, URZ, UR23, UR5 ;  /* 0x00000017ff044299 */ /* 0x000fe60008011605 */
[----:B------:R-:W-:Y:S01]  /*40f0*/  UMOV UR5, UR25 ;  /* 0x0000001900057c82 */ /* 0x000fe20008000000 */
[----:B------:R-:W-:Y:S02]  /*4100*/  UIMAD UR4, UR42, UR4, URZ ;  /* 0x000000042a0472a4 */ /* 0x000fe4000f8e02ff */
[----:B------:R-:W-:Y:S02]  /*4110*/  @UP4 USHF.R.U32.HI UR7, URZ, UR23, UR5 ;  /* 0x00000017ff074299 */ /* 0x000fe40008011605 */
[----:B------:R-:W-:Y:S02]  /*4120*/  USEL UR5, UR14, UR8, !UP6 ;  /* 0x000000080e057287 */ /* 0x000fe4000f000000 */
[----:B------:R-:W-:Y:S02]  /*4130*/  UIMAD UR8, UR42, UR7, URZ ;  /* 0x000000072a0872a4 */ /* 0x000fe4000f8e02ff */
[----:B------:R-:W-:Y:S03]  /*4140*/  UISETP.GE.AND UP0, UPT, UR6, UR4, UPT ;  /* 0x000000040600728c */ /* 0x000fe6000bf06270 */
[----:B------:R-:W-:Y:S01]  /*4150*/  UMOV UR4, UR11 ;  /* 0x0000000b00047c82 */ /* 0x000fe20008000000 */
[----:B------:R-:W-:Y:S02]  /*4160*/  UISETP.GE.OR UP0, UPT, UR5, UR8, UP0 ;  /* 0x000000080500728c */ /* 0x000fe40008706670 */
[----:B------:R-:W-:Y:S02]  /*4170*/  USHF.R.U32.HI UR4, URZ, UR23, UR4 ;  /* 0x00000017ff047299 */ /* 0x000fe40008011604 */
[----:B------:R-:W-:Y:S02]  /*4180*/  UIMAD.WIDE.U32 UR8, UR5, UR22, URZ ;  /* 0x00000016050872a5 */ /* 0x000fe4000f8e00ff */
[----:B------:R-:W-:Y:S04]  /*4190*/  USEL UR10, UR6, UR4, !UP4 ;  /* 0x00000004060a7287 */ /* 0x000fe8000e000000 */
[----:B------:R-:W-:Y:S01]  /*41a0*/  UIADD3 UR11, UPT, UPT, -UR10, URZ, URZ ;  /* 0x000000ff0a0b7290 */ /* 0x000fe2000fffe1ff */
[----:B------:R-:W-:Y:S02]  /*41b0*/  @!UP0 UMOV UR4, UR9 ;  /* 0x0000000900048c82 */ /* 0x000fe40008000000 */
[----:B------:R-:W-:Y:S02]  /*41c0*/  @!UP0 USHF.R.U32.HI UR4, URZ, UR23, UR4 ;  /* 0x00000017ff048299 */ /* 0x000fe40008011604 */
[----:B------:R-:W-:Y:S02]  /*41d0*/  UIMAD UR8, UR42, UR11, UR6 ;  /* 0x0000000b2a0872a4 */ /* 0x000fe4000f8e0206 */
[----:B------:R-:W-:Y:S04]  /*41e0*/  @!UP0 USEL UR4, UR5, UR4, !UP4 ;  /* 0x0000000405048287 */ /* 0x000fe8000e000000 */
[----:B------:R-:W-:Y:S02]  /*41f0*/  @!UP0 UIMAD UR8, UR7, UR8, UR4 ;  /* 0x00000008070882a4 */ /* 0x000fe4000f8e0204 */
[----:B------:R-:W-:Y:S02]  /*4200*/  @!UP0 UIADD3 UR9, UPT, UPT, UR10, -UR4, URZ ;  /* 0x800000040a098290 */ /* 0x000fe4000fffe0ff */
[----:B------:R-:W-:Y:S02]  /*4210*/  UIADD3 UR4, UPT, UPT, -UR5, URZ, URZ ;  /* 0x000000ff05047290 */ /* 0x000fe4000fffe1ff */
[----:B------:R-:W-:Y:S02]  /*4220*/  UIADD3 UR7, UPT, UPT, -UR6, URZ, URZ ;  /* 0x000000ff06077290 */ /* 0x000fe4000fffe1ff */
[----:B------:R-:W-:Y:S02]  /*4230*/  @!UP0 UIMAD UR6, UR9, UR42, UR5 ;  /* 0x0000002a090682a4 */ /* 0x000fe4000f8e0205 */
[----:B------:R-:W-:Y:S02]  /*4240*/  UIMAD UR14, UR15, UR4, UR14 ;  /* 0x000000040f0e72a4 */ /* 0x000fe4000f8e020e */
[----:B------:R-:W-:Y:S01]  /*4250*/  UIMAD UR13, UR30, UR7, UR13 ;  /* 0x000000071e0d72a4 */ /* 0x000fe2000f8e020d */
[----:B------:R-:W-:Y:S02]  /*4260*/  @!UP0 UMOV UR5, UR8 ;  /* 0x0000000800058c82 */ /* 0x000fe40008000000 */
[----:B------:R-:W-:Y:S02]  /*4270*/  UIMAD UR14, UR5, UR15, UR14 ;  /* 0x0000000f050e72a4 */ /* 0x000fe4000f8e020e */
[----:B------:R-:W-:Y:S11]  /*4280*/  UIMAD UR13, UR6, UR30, UR13 ;  /* 0x0000001e060d72a4 */ /* 0x000ff6000f8e020d */
[----:B------:R-:W-:Y:S01]  /*4290*/  @!UPT UIADD3 URZ, UPT, UPT, URZ, URZ, URZ ;  /* 0x000000fffffff290 */ /* 0x000fe2000fffe0ff */
.L_x_76:
[----:B------:R-:W3:Y:S01]  /*42a0*/  @!UP2 LDCU.128 UR8, c[0x0][0xb10] ;  /* 0x00016200ff08a7ac */ /* 0x000ee20008000c00 */
[C---:B----4-:R-:W-:Y:S02]  /*42b0*/  ISETP.NE.U32.AND P1, PT, R4.reuse, RZ, PT ;  /* 0x000000ff0400720c */ /* 0x050fe40003f25070 */
[----:B------:R-:W-:Y:S02]  /*42c0*/  ISETP.NE.U32.AND P0, PT, R4, RZ, PT ;  /* 0x000000ff0400720c */ /* 0x000fe40003f05070 */
[C---:B------:R-:W-:Y:S02]  /*42d0*/  ISETP.NE.AND.EX P1, PT, R5.reuse, RZ, PT, P1 ;  /* 0x000000ff0500720c */ /* 0x040fe40003f25310 */
[----:B------:R-:W-:Y:S01]  /*42e0*/  ISETP.NE.AND.EX P0, PT, R5, RZ, PT, P0 ;  /* 0x000000ff0500720c */ /* 0x000fe20003f05300 */
[----:B------:R-:W4:Y:S01]  /*42f0*/  @!UP2 LDCU UR5, c[0x0][0xb0c] ;  /* 0x00016180ff05a7ac */ /* 0x000f220008000800 */
[----:B------:R-:W-:Y:S01]  /*4300*/  SHF.L.U32 R9, R15, 0x1f, RZ ;  /* 0x0000001f0f097819 */ /* 0x000fe200000006ff */
[----:B------:R-:W-:Y:S02]  /*4310*/  USHF.L.U32 UR19, UR16, 0x7, URZ ;  /* 0x0000000710137899 */ /* 0x000fe400080006ff */
[----:B------:R-:W-:Y:S02]  /*4320*/  USHF.L.U32 UR18, UR20, 0x7, URZ ;  /* 0x0000000714127899 */ /* 0x000fe400080006ff */
[----:B---3--:R-:W-:Y:S07]  /*4330*/  UIMAD.WIDE.U32 UR6, UR14, UR8, URZ ;  /* 0x000000080e0672a5 */ /* 0x008fee000f8e00ff */
[----:B------:R-:W-:Y:S01]  /*4340*/  @!UP2 UMOV UR4, UR7 ;  /* 0x000000070004ac82 */ /* 0x000fe20008000000 */
[----:B----4-:R-:W-:Y:S02]  /*4350*/  @!UP2 UISETP.NE.AND UP0, UPT, UR5, 0x1, UPT ;  /* 0x000000010500a88c */ /* 0x010fe4000bf05270 */
[----:B------:R-:W-:Y:S02]  /*4360*/  @!UP2 USHF.R.U32.HI UR4, URZ, UR9, UR4 ;  /* 0x00000009ff04a299 */ /* 0x000fe40008011604 */
[----:B------:R-:W-:Y:S02]  /*4370*/  UIMAD.WIDE.U32 UR6, UR13, UR11, URZ ;  /* 0x0000000b0d0672a5 */ /* 0x000fe4000f8e00ff */
[----:B------:R-:W-:Y:S02]  /*4380*/  @!UP2 USEL UR8, UR14, UR4, !UP0 ;  /* 0x000000040e08a287 */ /* 0x000fe4000c000000 */
[----:B------:R-:W-:Y:S03]  /*4390*/  @!UP2 UISETP.NE.AND UP0, UPT, UR10, 0x1, UPT ;  /* 0x000000010a00a88c */ /* 0x000fe6000bf05270 */
[----:B------:R-:W-:Y:S02]  /*43a0*/  @!UP2 UMOV UR6, UR7 ;  /* 0x000000070006ac82 */ /* 0x000fe40008000000 */
[----:B------:R-:W3:Y:S02]  /*43b0*/  @!UP2 LDCU UR4, c[0x0][0xb20] ;  /* 0x00016400ff04a7ac */ /* 0x000ee40008000800 */
[----:B---3--:R-:W-:Y:S04]  /*43c0*/  @!UP2 USHF.R.U32.HI UR6, URZ, UR4, UR6 ;  /* 0x00000004ff06a299 */ /* 0x008fe80008011606 */
[----:B------:R-:W-:Y:S04]  /*43d0*/  @!UP2 USEL UR6, UR13, UR6, !UP0 ;  /* 0x000000060d06a287 */ /* 0x000fe8000c000000 */
[----:B------:R-:W-:Y:S02]  /*43e0*/  @!UP2 UIADD3 UR4, UPT, UPT, -UR8, UR6, URZ ;  /* 0x000000060804a290 */ /* 0x000fe4000fffe1ff */
[----:B------:R-:W-:Y:S02]  /*43f0*/  @!UP2 UIADD3 UR6, UPT, UPT, UR8, -UR6, URZ ;  /* 0x800000060806a290 */ /* 0x000fe4000fffe0ff */
[----:B------:R-:W-:Y:S02]  /*4400*/  @!UP2 UIMAD UR14, UR4, UR5, UR14 ;  /* 0x00000005040ea2a4 */ /* 0x000fe4000f8e020e */
[----:B------:R-:W-:Y:S01]  /*4410*/  @!UP2 UIMAD UR13, UR6, UR10, UR13 ;  /* 0x0000000a060da2a4 */ /* 0x000fe2000f8e020d */
[----:B------:R-:W-:Y:S11]  /*4420*/  BRA.U UP3, `(.L_x_77) ;  /* 0x0000000103107547 */ /* 0x000ff6000b800000 */
[----:B--2---:R-:W-:Y:S04]  /*4430*/  MOV R0, UR37 ;  /* 0x0000002500007c02 */ /* 0x004fe80008000f00 */
[----:B------:R-:W-:Y:S04]  /*4440*/  SHF.L.U32 R11, R0, 0x1f, RZ ;  /* 0x0000001f000b7819 */ /* 0x000fe800000006ff */
[----:B------:R-:W2:Y:S02]  /*4450*/  SYNCS.PHASECHK.TRANS64.TRYWAIT P2, [UR21+0x68], R11 ;  /* 0x0000680bff0075a7 */ /* 0x000ea40008041115 */
[----:B--2---:R-:W-:Y:S05]  /*4460*/  @!P2 BRA `(.L_x_78) ;  /* 0x00000048006ca947 */ /* 0x004fea0003800000 */
.L_x_77:
[----:B------:R-:W-:Y:S05]  /*4470*/  @!P1 BRA `(.L_x_79) ;  /* 0x0000000000309947 */ /* 0x000fea0003800000 */
[----:B------:R-:W-:Y:S01]  /*4480*/  ISETP.NE.U32.AND P1, PT, R2, RZ, PT ;  /* 0x000000ff0200720c */ /* 0x000fe20003f25070 */
[----:B------:R-:W3:Y:S01]  /*4490*/  LDCU.64 UR4, c[0x0][0x358] ;  /* 0x00006b00ff0477ac */ /* 0x000ee20008000a00 */
[----:B------:R-:W-:Y:S02]  /*44a0*/  IMAD.MOV.U32 R158, RZ, RZ, 0x1 ;  /* 0x00000001ff9e7424 */ /* 0x000fe400078e00ff */
[----:B------:R-:W-:Y:S11]  /*44b0*/  ISETP.NE.AND.EX P1, PT, R3, RZ, PT, P1 ;  /* 0x000000ff0300720c */ /* 0x000ff60003f25310 */
[----:B------:R-:W-:Y:S02]  /*44c0*/  @!UPT UIADD3 URZ, UPT, UPT, URZ, URZ, URZ ;  /* 0x000000fffffff290 */ /* 0x000fe4000fffe0ff */
[----:B--2---:R-:W2:Y:S01]  /*44d0*/  @P1 LDC.64 R10, c[0x0][0x888] ;  /* 0x00022200ff0a1b82 */ /* 0x004ea20000000a00 */
[----:B------:R-:W-:Y:S04]  /*44e0*/  @P1 IMAD R0, R4, UR36, RZ ;  /* 0x0000002404001c24 */ /* 0x000fe8000f8e02ff */
[----:B--2---:R-:W-:Y:S04]  /*44f0*/  @P1 IMAD.WIDE R10, R0, 0x4, R10 ;  /* 0x00000004000a1825 */ /* 0x004fe800078e020a */
[----:B------:R-:W-:Y:S01]  /*4500*/  HFMA2 R0, -RZ, RZ, 0, 5.9604644775390625e-08 ;  /* 0x00000001ff007431 */ /* 0x000fe200000001ff */
[----:B---3-5:R3:W5:Y:S04]  /*4510*/  @P1 LDG.E R73, desc[UR4][R10.64] ;  /* 0x000000040a491981 */ /* 0x028768000c1e1900 */
[----:B------:R-:W-:Y:S01]  /*4520*/  @!P1 PRMT R158, R0, 0x7610, R158 ;  /* 0x00007610009e9816 */ /* 0x000fe2000000009e */
[----:B---3--:R-:W4:Y:S06]  /*4530*/  @!P1 LDC R73, c[0x0][0x880] ;  /* 0x00022000ff499b82 */ /* 0x008f2c0000000800 */
.L_x_79:
[----:B----45:R-:W-:Y:S01]  /*4540*/  @!P0 FSETP.EQ.AND P1, PT, R73, RZ, PT ;  /* 0x000000ff4900820b */ /* 0x030fe20003f22000 */
[----:B------:R-:W-:Y:S01]  /*4550*/  @!UPT UIADD3 URZ, UPT, UPT, URZ, URZ, URZ ;  /* 0x000000fffffff290 */ /* 0x000fe2000fffe0ff */
[----:B------:R-:W-:Y:S11]  /*4560*/  @!P0 BRA `(.L_x_80) ;  /* 0x0000000000188947 */ /* 0x000ff60003800000 */
[----:B------:R-:W-:Y:S02]  /*4570*/  LOP3.LUT P0, RZ, R158, 0xff, RZ, 0xc0, !PT ;  /* 0x000000ff9eff7812 */ /* 0x000fe4000780c0ff */
[----:B------:R-:W-:Y:S04]  /*4580*/  ISETP.NE.U32.AND P1, PT, R2, RZ, PT ;  /* 0x000000ff0200720c */ /* 0x000fe80003f25070 */
[----:B------:R-:W-:Y:S04]  /*4590*/  ISETP.NE.AND.EX P1, PT, R3, RZ, PT, P1 ;  /* 0x000000ff0300720c */ /* 0x000fe80003f25310 */
[----:B------:R-:W-:Y:S03]  /*45a0*/  PLOP3.LUT P1, PT, P1, PT, PT, 0x8, 0x80 ;  /* 0x000000000080781c */ /* 0x000fe60000f2e170 */
[----:B------:R-:W-:Y:S11]  /*45b0*/  @P0 FSETP.EQ.AND P1, PT, R73, RZ, PT ;  /* 0x000000ff4900020b */ /* 0x000ff60003f22000 */
[----:B------:R-:W-:Y:S02]  /*45c0*/  @!UPT UIADD3 URZ, UPT, UPT, URZ, URZ, URZ ;  /* 0x000000fffffff290 */ /* 0x000fe4000fffe0ff */
.L_x_80:
[----:B------:R-:W3:Y:S01]  /*45d0*/  SYNCS.PHASECHK.TRANS64.TRYWAIT P2, [UR21+0x50], R9 ;  /* 0x00005009ff0075a7 */ /* 0x000ee20008041115 */
[----:B------:R-:W-:Y:S04]  /*45e0*/  ELECT P0, URZ, PT ;  /* 0x0000000000ff782f */ /* 0x000fe80003800000 */
[----:B------:R-:W-:Y:S11]  /*45f0*/  PLOP3.LUT P1, PT, P1, P0, PT, 0xf2, 0x2f ;  /* 0x00000000002f781c */ /* 0x000ff60000f21e72 */
[----:B------:R-:W-:Y:S02]  /*4600*/  @!UPT UIADD3 URZ, UPT, UPT, URZ, URZ, URZ ;  /* 0x000000fffffff290 */ /* 0x000fe4000fffe0ff */
[----:B------:R-:W-:Y:S05]  /*4610*/  @!P1 IADD3 R8, P0, PT, R16, 0x580, RZ ;  /* 0x0000058010089810 */ /* 0x000fea0007f1e0ff */
[----:B------:R-:W-:Y:S01]  /*4620*/  @!P1 IMAD.X R6, RZ, RZ, R17, P0 ;  /* 0x000000ffff069224 */ /* 0x000fe200000e0611 */
[----:B---3--:R-:W-:Y:S07]  /*4630*/  @!P2 BRA `(.L_x_81) ;  /* 0x000000480010a947 */ /* 0x008fee0003800000 */
.L_x_143:
[----:B------:R-:W-:Y:S01]  /*4640*/  @!P1 R2UR UR5, R8 ;  /* 0x00000000080592ca */ /* 0x000fe200000e0000 */
[----:B------:R-:W-:Y:S01]  /*4650*/  VOTEU.ALL UP0, P1 ;  /* 0x0000000000ff7886 */ /* 0x000fe20000800000 */
[----:B------:R-:W-:Y:S01]  /*4660*/  @!P1 R2UR UR4, R6 ;  /* 0x00000000060492ca */ /* 0x000fe200000e0000 */
[----:B--2---:R-:W-:Y:S01]  /*4670*/  @!P1 IMAD.MOV.U32 R0, RZ, RZ, 0x2000 ;  /* 0x00002000ff009424 */ /* 0x004fe200078e00ff */
[----:B------:R-:W-:Y:S01]  /*4680*/  UMOV UR8, 0x0 ;  /* 0x0000000000087882 */ /* 0x000fe20000000000 */
[----:B------:R-:W-:Y:S01]  /*4690*/  UMOV UR9, 0x10000000 ;  /* 0x1000000000097882 */ /* 0x000fe20000000000 */
[----:B------:R-:W-:Y:S01]  /*46a0*/  @!UP0 UIADD3 UR16, UPT, UPT, UR21, 0x200, URZ ;  /* 0x0000020015108890 */ /* 0x000fe2000fffe0ff */
[----:B------:R-:W-:Y:S01]  /*46b0*/  VIADD R14, R14, 0x1 ;  /* 0x000000010e0e7836 */ /* 0x000fe20000000000 */
[----:B------:R-:W-:Y:S01]  /*46c0*/  VOTEU.ALL UP0, P1 ;  /* 0x0000000000ff7886 */ /* 0x000fe20000800000 */
[----:B------:R-:W-:Y:S01]  /*46d0*/  UMOV UR20, UR36 ;  /* 0x0000002400147c82 */ /* 0x000fe20008000000 */
[----:B------:R-:W-:Y:S03]  /*46e0*/  UPRMT UR6, UR45, 0x654, UR17 ;  /* 0x000006542d067896 */ /* 0x000fe60008000011 */
[----:B------:R-:W-:Y:S02]  /*46f0*/  IMAD.U32 R10, RZ, RZ, UR5 ;  /* 0x00000005ff0a7e24 */ /* 0x000fe4000f8e00ff */
[----:B------:R-:W-:Y:S03]  /*4700*/  IMAD.U32 R11, RZ, RZ, UR4 ;  /* 0x00000004ff0b7e24 */ /* 0x000fe6000f8e00ff */
[----:B------:R-:W-:Y:S02]  /*4710*/  @!P1 R2UR UR4, R10 ;  /* 0x000000000a0492ca */ /* 0x000fe400000e0000 */
[----:B------:R-:W-:Y:S11]  /*4720*/  @!P1 R2UR UR5, R11 ;  /* 0x000000000b0592ca */ /* 0x000ff600000e0000 */
[----:B------:R-:W-:Y:S02]  /*4730*/  @!UPT UIADD3 URZ, UPT, UPT, URZ, URZ, URZ ;  /* 0x000000fffffff290 */ /* 0x000fe4000fffe0ff */
[----:B------:R2:W-:Y:S01]  /*4740*/  @!UP0 UTMALDG.3D [UR16], [UR4], desc[UR8] ;  /* 0x00000810040085b4 */ /* 0x0005e20008011000 */
[----:B------:R2:W-:Y:S01]  /*4750*/  @!P1 SYNCS.ARRIVE.TRANS64.RED.A0TR RZ, [UR21+0x40], R0 ;  /* 0x00004000ffff99a7 */ /* 0x0005e20008300415 */
[----:B------:R-:W-:Y:S01]  /*4760*/  SYNCS.ARRIVE.TRANS64.RED.A1T0 RZ, [UR6], RZ ;  /* 0x000000ffffff79a7 */ /* 0x000fe20008100406 */
[----:B------:R-:W3:Y:S02]  /*4770*/  SYNCS.PHASECHK.TRANS64.TRYWAIT P0, [UR21+0x58], R9 ;  /* 0x00005809ff0075a7 */ /* 0x000ee40008001115 */
[----:B--23--:R-:W-:Y:S05]  /*4780*/  @!P0 BRA `(.L_x_82) ;  /* 0x0000004400d48947 */ /* 0x00cfea0003800000 */
.L_x_145:
[----:B------:R-:W-:Y:S01]  /*4790*/  @!P1 IADD3 R6, P0, PT, R16, 0x580, RZ ;  /* 0x0000058010069810 */ /* 0x000fe20007f1e0ff */
[----:B------:R-:W-:Y:S01]  /*47a0*/  VOTEU.ALL UP0, P1 ;  /* 0x0000000000ff7886 */ /* 0x000fe20000800000 */
[----:B------:R-:W-:Y:S01]  /*47b0*/  UMOV UR6, 0x0 ;  /* 0x0000000000067882 */ /* 0x000fe20000000000 */
[----:B------:R-:W-:Y:S01]  /*47c0*/  UMOV UR7, 0x10000000 ;  /* 0x1000000000077882 */ /* 0x000fe20000000000 */
[----:B------:R-:W-:Y:S01]  /*47d0*/  @!P1 R2UR UR5, R6 ;  /* 0x00000000060592ca */ /* 0x000fe200000e0000 */
[----:B--2---:R-:W-:Y:S01]  /*47e0*/  @!P1 IMAD.X R0, RZ, RZ, R17, P0 ;  /* 0x000000ffff009224 */ /* 0x004fe200000e0611 */
[----:B------:R-:W-:Y:S01]  /*47f0*/  @!UP0 UIADD3 UR10, UPT, UPT, UR18, 0x40, URZ ;  /* 0x00000040120a8890 */ /* 0x000fe2000fffe0ff */
[----:B------:R-:W-:Y:S01]  /*4800*/  R2UR UR16, R160 ;  /* 0x00000000a01072ca */ /* 0x000fe200000e0000 */
[----:B------:R-:W-:Y:S01]  /*4810*/  @!UP0 UIADD3 UR8, UPT, UPT, UR21, 0x2200, URZ ;  /* 0x0000220015088890 */ /* 0x000fe2000fffe0ff */
[----:B------:R-:W-:Y:S01]  /*4820*/  ISETP.NE.AND P0, PT, R14, 0x2, PT ;  /* 0x000000020e00780c */ /* 0x000fe20003f05270 */
[----:B------:R-:W-:Y:S01]  /*4830*/  @!UP0 UIADD3 UR9, UPT, UPT, UR21, 0x48, URZ ;  /* 0x0000004815098890 */ /* 0x000fe2000fffe0ff */
[----:B------:R-:W-:Y:S01]  /*4840*/  @!P1 R2UR UR4, R0 ;  /* 0x00000000000492ca */ /* 0x000fe200000e0000 */
[----:B------:R-:W-:Y:S01]  /*4850*/  VOTEU.ALL UP0, P1 ;  /* 0x0000000000ff7886 */ /* 0x000fe20000800000 */
[----:B------:R-:W-:Y:S01]  /*4860*/  UMOV UR11, UR19 ;  /* 0x00000013000b7c82 */ /* 0x000fe20008000000 */
[----:B------:R-:W-:Y:S01]  /*4870*/  UMOV UR12, UR36 ;  /* 0x00000024000c7c82 */ /* 0x000fe20008000000 */
[----:B------:R-:W-:Y:S01]  /*4880*/  SEL R0, RZ, 0x1, P0 ;  /* 0x00000001ff007807 */ /* 0x000fe20000000000 */
[----:B------:R-:W-:Y:S01]  /*4890*/  UIADD3 UR20, UPT, UPT, UR13, UR63, URZ ;  /* 0x0000003f0d147290 */ /* 0x000fe2000fffe0ff */
[----:B------:R-:W-:Y:S01]  /*48a0*/  IMAD.U32 R8, RZ, RZ, UR5 ;  /* 0x00000005ff087e24 */ /* 0x000fe2000f8e00ff */
[----:B------:R-:W-:Y:S01]  /*48b0*/  LOP3.LUT R15, R15, 0x1, RZ, 0x3c, !PT ;  /* 0x000000010f0f7812 */ /* 0x000fe200078e3cff */
[----:B------:R-:W-:Y:S01]  /*48c0*/  UPLOP3.LUT UP3, UPT, UPT, UPT, UPT, 0x80, 0x8 ;  /* 0x000000000008789c */ /* 0x000fe20003f6f070 */
[----:B------:R-:W-:Y:S01]  /*48d0*/  LOP3.LUT R13, R13, R0, RZ, 0x3c, !PT ;  /* 0x000000000d0d7212 */ /* 0x000fe200078e3cff */
[----:B------:R-:W-:Y:S01]  /*48e0*/  UIADD3 UR16, UPT, UPT, UR14, UR16, URZ ;  /* 0x000000100e107290 */ /* 0x000fe2000fffe0ff */
[----:B------:R-:W-:Y:S01]  /*48f0*/  SEL R14, R14, RZ, P0 ;  /* 0x000000ff0e0e7207 */ /* 0x000fe20000000000 */
[----:B------:R-:W-:Y:S01]  /*4900*/  UMOV UR36, UR26 ;  /* 0x0000001a00247c82 */ /* 0x000fe20008000000 */
[----:B------:R-:W-:Y:S01]  /*4910*/  IMAD.U32 R9, RZ, RZ, UR4 ;  /* 0x00000004ff097e24 */ /* 0x000fe2000f8e00ff */
[----:B------:R-:W-:Y:S04]  /*4920*/  @!P1 R2UR UR4, R8 ;  /* 0x00000000080492ca */ /* 0x000fe800000e0000 */
[----:B------:R-:W-:Y:S11]  /*4930*/  @!P1 R2UR UR5, R9 ;  /* 0x00000000090592ca */ /* 0x000ff600000e0000 */
[----:B------:R-:W-:Y:S02]  /*4940*/  @!UPT UIADD3 URZ, UPT, UPT, URZ, URZ, URZ ;  /* 0x000000fffffff290 */ /* 0x000fe4000fffe0ff */
[----:B------:R2:W-:Y:S01]  /*4950*/  @!UP0 UTMALDG.3D [UR8], [UR4], desc[UR6] ;  /* 0x00000608040085b4 */ /* 0x0005e20008011000 */
[----:B------:R2:W-:Y:S01]  /*4960*/  @!P1 SYNCS.ARRIVE.TRANS64.RED.A0TR RZ, [UR21+0x48], R7 ;  /* 0x00004807ffff99a7 */ /* 0x0005e20008300415 */
[----:B------:R-:W-:Y:S01]  /*4970*/  SYNCS.ARRIVE.TRANS64.RED.A1T0 RZ, [UR33], RZ ;  /* 0x000000ffffff79a7 */ /* 0x000fe20008100421 */
[----:B------:R-:W-:Y:S05]  /*4980*/  BRA.U UP1, `(.L_x_83) ;  /* 0xfffffff501247547 */ /* 0x000fea000b83ffff */
[----:B------:R-:W-:-:S04]  /*4990*/  SHF.L.U32 R3, R15, 0x1f, RZ ;  /* 0x0000001f0f037819 */ /* 0x000fc800000006ff */
[----:B------:R-:W3:Y:S02]  /*49a0*/  SYNCS.PHASECHK.TRANS64.TRYWAIT P0, [UR21+0x50], R3 ;  /* 0x00005003ff0075a7 */ /* 0x000ee40008001115 */
[----:B---3--:R-:W-:Y:S05]  /*49b0*/  @!P0 BRA `(.L_x_84) ;  /* 0x0000004400608947 */ /* 0x008fea0003800000 */
.L_x_147:
[----:B---3--:R-:W-:-:S07]  /*49c0*/  MOV R0, UR21 ;  /* 0x0000001500007c02 */ /* 0x008fce0008000f00 */
.L_x_85:
[----:B---3--:R-:W-:-:S04]  /*49d0*/  SHF.L.U32 R3, R15, 0x1f, RZ ;  /* 0x0000001f0f037819 */ /* 0x008fc800000006ff */
[----:B------:R3:W4:Y:S03]  /*49e0*/  SYNCS.PHASECHK.TRANS64.TRYWAIT P0, [R0+URZ+0x58], R3 ;  /* 0x00005803000075a7 */ /* 0x00072600080011ff */
[----:B----4-:R-:W-:Y:S05]  /*49f0*/  @!P0 NANOSLEEP.SYNCS 0x989680 ;  /* 0x009896800000895d */ /* 0x010fea0003900000 */
[----:B------:R-:W4:Y:S02]  /*4a00*/  @!P0 SYNCS.PHASECHK.TRANS64 P0, [R0+URZ+0x58], R3 ;  /* 0x00005803000085a7 */ /* 0x000f2400080010ff */
[----:B-12-4-:R-:W-:Y:S05]  /*4a10*/  @P0 EXIT ;  /* 0x000000000000094d */ /* 0x016fea0003800000 */
[----:B------:R-:W-:Y:S05]  /*4a20*/  BRA `(.L_x_85) ;  /* 0xfffffffc00e87947 */ /* 0x000fea000383ffff */
.L_x_74:
[----:B------:R-:W-:-:S06]  /*4a30*/  UISETP.GE.AND UP0, UPT, UR17, 0x4, UPT ;  /* 0x000000041100788c */ /* 0x000fcc000bf06270 */
[----:B------:R-:W-:-:S13]  /*4a40*/  PLOP3.LUT P0, PT, PT, PT, UP0, 0x80, 0x8 ;  /* 0x000000000008781c */ /* 0x000fda0003f0f008 */
[----:B------:R-:W-:Y:S05]  /*4a50*/  @!P0 EXIT ;  /* 0x000000000000894d */ /* 0x000fea0003800000 */
[----:B------:R-:W-:Y:S01]  /*4a60*/  BAR.SYNC.DEFER_BLOCKING 0x6, 0xa0 ;  /* 0x0182800000007b1d */ /* 0x000fe20000010000 */
[C---:B------:R-:W-:Y:S01]  /*4a70*/  IMAD.SHL.U32 R4, R170.reuse, 0x40, RZ ;  /* 0x00000040aa047824 */ /* 0x040fe200078e00ff */
[C---:B------:R-:W-:Y:S01]  /*4a80*/  LOP3.LUT R178, R170.reuse, 0x60, RZ, 0xc0, !PT ;  /* 0x00000060aab27812 */ /* 0x040fe200078ec0ff */
[C---:B------:R-:W-:Y:S01]  /*4a90*/  IMAD.SHL.U32 R137, R170.reuse, 0x8, RZ ;  /* 0x00000008aa897824 */ /* 0x040fe200078e00ff */
[C---:B------:R-:W-:Y:S01]  /*4aa0*/  LOP3.LUT R176, R170.reuse, 0x2, RZ, 0xc0, !PT ;  /* 0x00000002aab07812 */ /* 0x040fe200078ec0ff */
[----:B------:R-:W-:Y:S01]  /*4ab0*/  IMAD.U32 R69, R170, 0x10000, RZ ;  /* 0x00010000aa457824 */ /* 0x000fe200078e00ff */
[----:B------:R-:W-:Y:S02]  /*4ac0*/  UMOV UR44, 0x400 ;  /* 0x00000400002c7882 */ /* 0x000fe40000000000 */
[----:B------:R-:W1:Y:S01]  /*4ad0*/  LDC.64 R156, c[0x0][0x8b0] ;  /* 0x00022c00ff9c7b82 */ /* 0x000e620000000a00 */
[----:B------:R-:W-:Y:S01]  /*4ae0*/  ULEA UR44, UR45, UR44, 0x18 ;  /* 0x0000002c2d2c7291 */ /* 0x000fe2000f8ec0ff */
[----:B------:R-:W-:Y:S01]  /*4af0*/  LOP3.LUT R6, R4, 0x180, RZ, 0xc0, !PT ;  /* 0x0000018004067812 */ /* 0x000fe200078ec0ff */
[----:B------:R-:W-:Y:S01]  /*4b00*/  HFMA2 R68, -RZ, RZ, 0, 0 ;  /* 0x00000000ff447431 */ /* 0x000fe200000001ff */
[----:B------:R-:W-:Y:S01]  /*4b10*/  LOP3.LUT R69, R69, 0x600000, RZ, 0xc0, !PT ;  /* 0x0060000045457812 */ /* 0x000fe200078ec0ff */
[----:B------:R-:W-:Y:S01]  /*4b20*/  UIADD3 UR4, UPT, UPT, UR44, 0x4200, URZ ;  /* 0x000042002c047890 */ /* 0x000fe2000fffe0ff */
[----:B------:R-:W-:Y:S01]  /*4b30*/  LOP3.LUT R137, R6, 0x30, R137, 0xf8, !PT ;  /* 0x0000003006897812 */ /* 0x000fe200078ef889 */
[----:B------:R-:W-:Y:S01]  /*4b40*/  IMAD.MOV.U32 R168, RZ, RZ, RZ ;  /* 0x000000ffffa87224 */ /* 0x000fe200078e00ff */
[----:B------:R-:W2:Y:S01]  /*4b50*/  LDC.64 R138, c[0x0][0x8a8] ;  /* 0x00022a00ff8a7b82 */ /* 0x000ea20000000a00 */
[----:B------:R-:W-:Y:S01]  /*4b60*/  LOP3.LUT R170, R170, 0x4, RZ, 0xc0, !PT ;  /* 0x00000004aaaa7812 */ /* 0x000fe200078ec0ff */
[----:B------:R-:W-:Y:S01]  /*4b70*/  IMAD.MOV.U32 R162, RZ, RZ, RZ ;  /* 0x000000ffffa27224 */ /* 0x000fe200078e00ff */
[----:B------:R-:W-:-:S02]  /*4b80*/  LOP3.LUT R137, R137, 0x1e40, R4, 0xf8, !PT ;  /* 0x00001e4089897812 */ /* 0x000fc400078ef804 */
[----:B------:R-:W-:Y:S01]  /*4b90*/  CS2R R166, SRZ ;  /* 0x0000000000a67805 */ /* 0x000fe2000001ff00 */
[----:B------:R-:W-:Y:S01]  /*4ba0*/  IMAD.MOV.U32 R165, RZ, RZ, RZ ;  /* 0x000000ffffa57224 */ /* 0x000fe200078e00ff */
[----:B------:R-:W-:Y:S01]  /*4bb0*/  IADD3 R169, PT, PT, -R170, 0x2, RZ ;  /* 0x00000002aaa97810 */ /* 0x000fe20007ffe1ff */
[----:B------:R-:W-:Y:S01]  /*4bc0*/  IMAD.MOV R164, RZ, RZ, -R176 ;  /* 0x000000ffffa47224 */ /* 0x000fe200078e0ab0 */
[----:B------:R-:W-:Y:S01]  /*4bd0*/  IADD3 R171, PT, PT, R137, UR44, RZ ;  /* 0x0000002c89ab7c10 */ /* 0x000fe2000fffe0ff */
[----:B------:R-:W3:Y:S01]  /*4be0*/  LDS R0, [UR44+0x120] ;  /* 0x0001202cff007984 */ /* 0x000ee20008000800 */
[----:B------:R-:W-:Y:S01]  /*4bf0*/  IMAD.MOV R163, RZ, RZ, -R170 ;  /* 0x000000ffffa37224 */ /* 0x000fe200078e0aaa */
[----:B------:R-:W-:Y:S01]  /*4c00*/  MOV R177, UR4 ;  /* 0x0000000400b17c02 */ /* 0x000fe20008000f00 */
[----:B------:R-:W4:Y:S01]  /*4c10*/  LDCU UR58, c[0x0][0x370] ;  /* 0x00006e00ff3a77ac */ /* 0x000f220008000800 */
[----:B------:R-:W-:Y:S01]  /*4c20*/  VIADD R171, R171, 0x200 ;  /* 0x00000200abab7836 */ /* 0x000fe20000000000 */
[----:B------:R-:W1:Y:S01]  /*4c30*/  LDCU UR43, c[0x0][0xb0c] ;  /* 0x00016180ff2b77ac */ /* 0x000e620008000800 */
[----:B------:R-:W1:Y:S01]  /*4c40*/  LDCU UR39, c[0x0][0xb30] ;  /* 0x00016600ff2777ac */ /* 0x000e620008000800 */
[----:B------:R-:W1:Y:S01]  /*4c50*/  LDCU.64 UR56, c[0x0][0x888] ;  /* 0x00011100ff3877ac */ /* 0x000e620008000a00 */
[----:B------:R-:W1:Y:S01]  /*4c60*/  LDCU.64 UR40, c[0x0][0xb28] ;  /* 0x00016500ff2877ac */ /* 0x000e620008000a00 */
[----:B------:R-:W1:Y:S01]  /*4c70*/  LDCU.64 UR60, c[0x0][0x890] ;  /* 0x00011200ff3c77ac */ /* 0x000e620008000a00 */
[----:B------:R-:W1:Y:S01]  /*4c80*/  LDCU.128 UR52, c[0x0][0xb10] ;  /* 0x00016200ff3477ac */ /* 0x000e620008000c00 */
[----:B------:R-:W1:Y:S01]  /*4c90*/  LDCU UR47, c[0x0][0x374] ;  /* 0x00006e80ff2f77ac */ /* 0x000e620008000800 */
[----:B------:R-:W-:Y:S01]  /*4ca0*/  UIADD3 UR62, UPT, UPT, UR44, 0x200, URZ ;  /* 0x000002002c3e7890 */ /* 0x000fe2000fffe0ff */
[----:B-1234-:R-:W-:-:S11]  /*4cb0*/  IMAD.IADD R69, R0, 0x1, R69 ;  /* 0x0000000100457824 */ /* 0x01efd600078e0245 */
.L_x_112:
[C---:B------:R-:W-:Y:S02]  /*4cc0*/  LEA R3, R162.reuse, UR44, 0x3 ;  /* 0x0000002ca2037c11 */ /* 0x040fe4000f8e18ff */
[----:B------:R-:W-:Y:S02]  /*4cd0*/  SHF.L.U32 R0, R167, 0x1f, RZ ;  /* 0x0000001fa7007819 */ /* 0x000fe400000006ff */
[----:B-1----:R-:W-:Y:S02]  /*4ce0*/  LEA R5, R162, UR44, 0x4 ;  /* 0x0000002ca2057c11 */ /* 0x002fe4000f8e20ff */
[----:B------:R-:W1:Y:S02]  /*4cf0*/  SYNCS.PHASECHK.TRANS64.TRYWAIT P0, [R3+URZ+0x70], R0 ;  /* 0x00007000030075a7 */ /* 0x000e6400080011ff */
[----:B-1----:R-:W-:Y:S05]  /*4d00*/  @!P0 BRA `(.L_x_86) ;  /* 0x0000004000a48947 */ /* 0x002fea0003800000 */
.L_x_148:
        /* <DEDUP_REMOVED lines=11> */
[----:B------:R-:W-:Y:S01]  /*4dc0*/  PLOP3.LUT P0, PT, PT, PT, UP1, 0x80, 0x8 ;  /* 0x000000000008781c */ /* 0x000fe20003f0f018 */
[----:B------:R-:W-:Y:S11]  /*4dd0*/  UP2UR UR46, UPR, URZ, 0x2 ;  /* 0x00000002ff2e7883 */ /* 0x000ff60008000000 */
[----:B------:R-:W-:Y:S01]  /*4de0*/  @!UPT UIADD3 URZ, UPT, UPT, URZ, URZ, URZ ;  /* 0x000000fffffff290 */ /* 0x000fe2000fffe0ff */
[----:B-1----:R-:W-:Y:S02]  /*4df0*/  @P0 SHF.R.U32.HI R0, RZ, 0x10, R5 ;  /* 0x00000010ff000819 */ /* 0x002fe40000011605 */
        /* <DEDUP_REMOVED lines=12> */
[----:B------:R-:W2:Y:S01]  /*4ec0*/  LDCU UR12, c[0x0][0xb20] ;  /* 0x00016400ff0c77ac */ /* 0x000ea20008000800 */
[----:B------:R-:W-:Y:S02]  /*4ed0*/  UIMAD.WIDE.U32 UR4, UR47, UR55, URZ ;  /* 0x000000372f0472a5 */ /* 0x000fe4000f8e00ff */
[----:B------:R-:W-:Y:S02]  /*4ee0*/  UIMAD.WIDE.U32 UR6, UR58, UR52, URZ ;  /* 0x000000343a0672a5 */ /* 0x000fe4000f8e00ff */
[----:B------:R-:W-:Y:S02]  /*4ef0*/  UISETP.NE.AND UP0, UPT, UR54, 0x1, UPT ;  /* 0x000000013600788c */ /* 0x000fe4000bf05270 */
[----:B------:R-:W-:Y:S02]  /*4f00*/  UIMAD.WIDE.U32 UR8, UR37, UR55, URZ ;  /* 0x00000037250872a5 */ /* 0x000fe4000f8e00ff */
[----:B------:R-:W-:Y:S02]  /*4f10*/  UIMAD.WIDE.U32 UR10, UR38, UR52, URZ ;  /* 0x00000034260a72a5 */ /* 0x000fe4000f8e00ff */
[----:B------:R-:W-:Y:S02]  /*4f20*/  UISETP.NE.AND UP1, UPT, UR43, 0x1, UPT ;  /* 0x000000012b00788c */ /* 0x000fe4000bf25270 */
[----:B------:R-:W-:Y:S01]  /*4f30*/  UISETP.NE.AND UP2, UPT, UR42, 0x1, UPT ;  /* 0x000000012a00788c */ /* 0x000fe2000bf45270 */
[----:B------:R-:W-:Y:S02]  /*4f40*/  UMOV UR4, UR5 ;  /* 0x0000000500047c82 */ /* 0x000fe40008000000 */
[----:B--2---:R-:W-:Y:S03]  /*4f50*/  USHF.R.U32.HI UR5, URZ, UR12, UR4 ;  /* 0x0000000cff057299 */ /* 0x004fe60008011604 */
[----:B------:R-:W-:Y:S02]  /*4f60*/  UMOV UR4, UR7 ;  /* 0x0000000700047c82 */ /* 0x000fe40008000000 */
[----:B------:R-:W-:Y:S02]  /*4f70*/  USHF.R.U32.HI UR7, URZ, UR53, UR4 ;  /* 0x00000035ff077299 */ /* 0x000fe40008011604 */
[----:B------:R-:W-:Y:S02]  /*4f80*/  USEL UR4, UR47, UR5, !UP0 ;  /* 0x000000052f047287 */ /* 0x000fe4000c000000 */
[----:B------:R-:W-:Y:S01]  /*4f90*/  USEL UR7, UR58, UR7, !UP1 ;  /* 0x000000073a077287 */ /* 0x000fe2000c800000 */
[----:B------:R-:W-:Y:S01]  /*4fa0*/  UMOV UR5, UR9 ;  /* 0x0000000900057c82 */ /* 0x000fe20008000000 */
[----:B------:R-:W-:Y:S02]  /*4fb0*/  UIMAD.WIDE.U32 UR8, UR4, UR40, URZ ;  /* 0x00000028040872a5 */ /* 0x000fe4000f8e00ff */
[----:B------:R-:W-:Y:S03]  /*4fc0*/  USHF.R.U32.HI UR6, URZ, UR12, UR5 ;  /* 0x0000000cff067299 */ /* 0x000fe60008011605 */
[----:B------:R-:W-:Y:S01]  /*4fd0*/  UMOV UR5, UR11 ;  /* 0x0000000b00057c82 */ /* 0x000fe20008000000 */
[----:B------:R-:W-:Y:S02]  /*4fe0*/  UIMAD.WIDE.U32 UR10, UR7, UR40, URZ ;  /* 0x00000028070a72a5 */ /* 0x000fe4000f8e00ff */
[----:B------:R-:W-:Y:S02]  /*4ff0*/  USHF.R.U32.HI UR12, URZ, UR53, UR5 ;  /* 0x00000035ff0c7299 */ /* 0x000fe40008011605 */
[----:B------:R-:W-:Y:S01]  /*5000*/  USEL UR6, UR37, UR6, !UP0 ;  /* 0x0000000625067287 */ /* 0x000fe2000c000000 */
[----:B------:R-:W-:Y:S02]  /*5010*/  UMOV UR5, UR9 ;  /* 0x0000000900057c82 */ /* 0x000fe40008000000 */
[----:B------:R-:W-:Y:S01]  /*5020*/  UMOV UR10, UR11 ;  /* 0x0000000b000a7c82 */ /* 0x000fe20008000000 */
[----:B------:R-:W-:Y:S02]  /*5030*/  @UP2 USHF.R.U32.HI UR4, URZ, UR41, UR5 ;  /* 0x00000029ff042299 */ /* 0x000fe40008011605 */
[----:B------:R-:W-:Y:S02]  /*5040*/  @UP2 USHF.R.U32.HI UR7, URZ, UR41, UR10 ;  /* 0x00000029ff072299 */ /* 0x000fe4000801160a */
[----:B------:R-:W-:Y:S02]  /*5050*/  UIMAD UR4, UR42, UR4, URZ ;  /* 0x000000042a0472a4 */ /* 0x000fe4000f8e02ff */
[----:B------:R-:W-:Y:S02]  /*5060*/  UIMAD.WIDE.U32 UR10, UR6, UR40, URZ ;  /* 0x00000028060a72a5 */ /* 0x000fe4000f8e00ff */
[----:B------:R-:W-:Y:S02]  /*5070*/  USEL UR5, UR38, UR12, !UP1 ;  /* 0x0000000c26057287 */ /* 0x000fe4000c800000 */
[----:B------:R-:W-:Y:S02]  /*5080*/  UIMAD UR8, UR42, UR7, URZ ;  /* 0x000000072a0872a4 */ /* 0x000fe4000f8e02ff */
[----:B------:R-:W-:Y:S03]  /*5090*/  UISETP.GE.AND UP0, UPT, UR6, UR4, UPT ;  /* 0x000000040600728c */ /* 0x000fe6000bf06270 */
[----:B------:R-:W-:Y:S01]  /*50a0*/  UMOV UR4, UR11 ;  /* 0x0000000b00047c82 */ /* 0x000fe20008000000 */
[----:B------:R-:W-:Y:S02]  /*50b0*/  UISETP.GE.OR UP0, UPT, UR5, UR8, UP0 ;  /* 0x000000080500728c */ /* 0x000fe40008706670 */
[----:B------:R-:W-:Y:S02]  /*50c0*/  USHF.R.U32.HI UR4, URZ, UR41, UR4 ;  /* 0x00000029ff047299 */ /* 0x000fe40008011604 */
[----:B------:R-:W-:Y:S02]  /*50d0*/  UIMAD.WIDE.U32 UR8, UR5, UR40, URZ ;  /* 0x00000028050872a5 */ /* 0x000fe4000f8e00ff */
[----:B------:R-:W-:Y:S02]  /*50e0*/  USEL UR11, UR6, UR4, !UP2 ;  /* 0x00000004060b7287 */ /* 0x000fe4000d000000 */
[----:B------:R-:W-:Y:S02]  /*50f0*/  UIADD3 UR8, UPT, UPT, -UR5, URZ, URZ ;  /* 0x000000ff05087290 */ /* 0x000fe4000fffe1ff */
[----:B------:R-:W-:Y:S01]  /*5100*/  UIADD3 UR10, UPT, UPT, -UR11, URZ, URZ ;  /* 0x000000ff0b0a7290 */ /* 0x000fe2000fffe1ff */
[----:B------:R-:W-:Y:S01]  /*5110*/  @!UP0 UMOV UR4, UR9 ;  /* 0x0000000900048c82 */ /* 0x000fe20008000000 */
[----:B------:R-:W-:Y:S02]  /*5120*/  UIADD3 UR9, UPT, UPT, -UR6, URZ, URZ ;  /* 0x000000ff06097290 */ /* 0x000fe4000fffe1ff */
[----:B------:R-:W-:Y:S02]  /*5130*/  @!UP0 USHF.R.U32.HI UR4, URZ, UR41, UR4 ;  /* 0x00000029ff048299 */ /* 0x000fe40008011604 */
[----:B------:R-:W-:Y:S02]  /*5140*/  UIMAD UR10, UR42, UR10, UR6 ;  /* 0x0000000a2a0a72a4 */ /* 0x000fe4000f8e0206 */
[----:B------:R-:W-:Y:S04]  /*5150*/  @!UP0 USEL UR4, UR5, UR4, !UP2 ;  /* 0x0000000405048287 */ /* 0x000fe8000d000000 */
[----:B------:R-:W-:Y:S02]  /*5160*/  @!UP0 UIMAD UR10, UR7, UR10, UR4 ;  /* 0x0000000a070a82a4 */ /* 0x000fe4000f8e0204 */
[----:B------:R-:W-:Y:S02]  /*5170*/  @!UP0 UIADD3 UR11, UPT, UPT, UR11, -UR4, URZ ;  /* 0x800000040b0b8290 */ /* 0x000fe4000fffe0ff */
[----:B------:R-:W-:Y:S02]  /*5180*/  UIMAD UR7, UR43, UR8, UR38 ;  /* 0x000000082b0772a4 */ /* 0x000fe4000f8e0226 */
[----:B------:R-:W-:Y:S02]  /*5190*/  @!UP0 UIMAD UR6, UR11, UR42, UR5 ;  /* 0x0000002a0b0682a4 */ /* 0x000fe4000f8e0205 */
[----:B------:R-:W-:Y:S01]  /*51a0*/  UIMAD UR4, UR54, UR9, UR37 ;  /* 0x00000009360472a4 */ /* 0x000fe2000f8e0225 */
[----:B------:R-:W-:Y:S02]  /*51b0*/  @!UP0 UMOV UR5, UR10 ;  /* 0x0000000a00058c82 */ /* 0x000fe40008000000 */
[----:B------:R-:W-:Y:S02]  /*51c0*/  UIMAD UR38, UR5, UR43, UR7 ;  /* 0x0000002b052672a4 */ /* 0x000fe4000f8e0207 */
[----:B------:R-:W-:Y:S11]  /*51d0*/  UIMAD UR37, UR6, UR54, UR4 ;  /* 0x00000036062572a4 */ /* 0x000ff6000f8e0204 */
[----:B------:R-:W-:Y:S01]  /*51e0*/  @!UPT UIADD3 URZ, UPT, UPT, URZ, URZ, URZ ;  /* 0x000000fffffff290 */ /* 0x000fe2000fffe0ff */
.L_x_87:
[----:B------:R-:W-:Y:S01]  /*51f0*/  UISETP.NE.AND UP0, UPT, UR39, 0x1, UPT ;  /* 0x000000012700788c */ /* 0x000fe2000bf05270 */
[----:B------:R-:W-:Y:S01]  /*5200*/  IADD3 R162, PT, PT, R162, 0x1, RZ ;  /* 0x00000001a2a27810 */ /* 0x000fe20007ffe0ff */
[----:B------:R-:W-:Y:S02]  /*5210*/  USHF.L.U32 UR50, UR16, 0x7, URZ ;  /* 0x0000000710327899 */ /* 0x000fe400080006ff */
[----:B------:R-:W-:Y:S07]  /*5220*/  USHF.L.U32 UR49, UR20, 0x7, URZ ;  /* 0x0000000714317899 */ /* 0x000fee00080006ff */
[----:B------:R-:W2:Y:S01]  /*5230*/  @!UP0 LDCU.128 UR12, c[0x0][0xb10] ;  /* 0x00016200ff0c87ac */ /* 0x000ea20008000c00 */
[----:B------:R-:W3:Y:S01]  /*5240*/  @!UP0 LDCU UR5, c[0x0][0xb0c] ;  /* 0x00016180ff0587ac */ /* 0x000ee20008000800 */
[----:B------:R-:W4:Y:S01]  /*5250*/  @!UP0 LDCU UR10, c[0x0][0xb20] ;  /* 0x00016400ff0a87ac */ /* 0x000f220008000800 */
[----:B--2---:R-:W-:Y:S02]  /*5260*/  UIMAD.WIDE.U32 UR8, UR38, UR12, URZ ;  /* 0x0000000c260872a5 */ /* 0x004fe4000f8e00ff */
[----:B------:R-:W-:Y:S02]  /*5270*/  UIMAD.WIDE.U32 UR6, UR37, UR15, URZ ;  /* 0x0000000f250672a5 */ /* 0x000fe4000f8e00ff */
[----:B------:R-:W-:Y:S03]  /*5280*/  @!UP0 UISETP.NE.AND UP1, UPT, UR14, 0x1, UPT ;  /* 0x000000010e00888c */ /* 0x000fe6000bf25270 */
[----:B------:R-:W-:Y:S01]  /*5290*/  @!UP0 UMOV UR4, UR9 ;  /* 0x0000000900048c82 */ /* 0x000fe20008000000 */
[----:B---3--:R-:W-:Y:S02]  /*52a0*/  @!UP0 UISETP.NE.AND UP2, UPT, UR5, 0x1, UPT ;  /* 0x000000010500888c */ /* 0x008fe4000bf45270 */
[----:B------:R-:W-:Y:S01]  /*52b0*/  @!UP0 USHF.R.U32.HI UR4, URZ, UR13, UR4 ;  /* 0x0000000dff048299 */ /* 0x000fe20008011604 */
[----:B------:R-:W-:Y:S02]  /*52c0*/  @!UP0 UMOV UR6, UR7 ;  /* 0x0000000700068c82 */ /* 0x000fe40008000000 */
[----:B----4-:R-:W-:Y:S02]  /*52d0*/  @!UP0 USHF.R.U32.HI UR6, URZ, UR10, UR6 ;  /* 0x0000000aff068299 */ /* 0x010fe40008011606 */
[----:B------:R-:W-:Y:S02]  /*52e0*/  @!UP0 USEL UR7, UR38, UR4, !UP2 ;  /* 0x0000000426078287 */ /* 0x000fe4000d000000 */
[----:B------:R-:W-:Y:S04]  /*52f0*/  @!UP0 USEL UR6, UR37, UR6, !UP1 ;  /* 0x0000000625068287 */ /* 0x000fe8000c800000 */
[----:B------:R-:W-:Y:S02]  /*5300*/  @!UP0 UIADD3 UR4, UPT, UPT, -UR7, UR6, URZ ;  /* 0x0000000607048290 */ /* 0x000fe4000fffe1ff */
[----:B------:R-:W-:Y:S02]  /*5310*/  @!UP0 UIADD3 UR6, UPT, UPT, UR7, -UR6, URZ ;  /* 0x8000000607068290 */ /* 0x000fe4000fffe0ff */
[----:B------:R-:W-:Y:S02]  /*5320*/  @!UP0 UIMAD UR38, UR4, UR5, UR38 ;  /* 0x00000005042682a4 */ /* 0x000fe4000f8e0226 */
[----:B------:R-:W-:Y:S02]  /*5330*/  @!UP0 UIMAD UR37, UR6, UR14, UR37 ;  /* 0x0000000e062582a4 */ /* 0x000fe4000f8e0225 */
[----:B------:R-:W-:Y:S09]  /*5340*/  ULOP3.LUT UP0, URZ, UR62, 0x1b0, URZ, 0xc0, !UPT ;  /* 0x000001b03eff7892 */ /* 0x000ff2000f80c0ff */
[----:B------:R-:W-:Y:S05]  /*5350*/  BRA.U !UP0, `(.L_x_88) ;  /* 0x0000000108407547 */ /* 0x000fea000b800000 */
[----:B------:R-:W2:Y:S01]  /*5360*/  LDCU.64 UR8, c[0x4][0x80] ;  /* 0x01001000ff0877ac */ /* 0x000ea20008000a00 */
[----:B------:R-:W-:Y:S01]  /*5370*/  MOV R3, 0x0 ;  /* 0x0000000000037802 */ /* 0x000fe20000000f00 */
[----:B------:R-:W-:Y:S02]  /*5380*/  HFMA2 R12, -RZ, RZ, 0, 5.9604644775390625e-08 ;  /* 0x00000001ff0c7431 */ /* 0x000fe400000001ff */
[----:B------:R-:W-:Y:S02]  /*5390*/  IMAD.MOV.U32 R8, RZ, RZ, 0x70 ;  /* 0x00000070ff087424 */ /* 0x000fe400078e00ff */
[----:B------:R-:W-:Y:S01]  /*53a0*/  IMAD.MOV.U32 R13, RZ, RZ, RZ ;  /* 0x000000ffff0d7224 */ /* 0x000fe200078e00ff */
[----:B------:R-:W3:Y:S01]  /*53b0*/  LDCU.64 UR6, c[0x4][0x88] ;  /* 0x01001100ff0677ac */ /* 0x000ee20008000a00 */
[----:B------:R-:W4:Y:S01]  /*53c0*/  LDC.64 R2, c[0x4][R3] ;  /* 0x0100000003027b82 */ /* 0x000f220000000a00 */
[----:B------:R-:W1:Y:S01]  /*53d0*/  LDCU.64 UR4, c[0x4][0x8] ;  /* 0x01000100ff0477ac */ /* 0x000e620008000a00 */
[----:B--2---:R-:W-:Y:S01]  /*53e0*/  MOV R5, UR9 ;  /* 0x0000000900057c02 */ /* 0x004fe20008000f00 */
[----:B------:R-:W-:Y:S01]  /*53f0*/  IMAD.U32 R4, RZ, RZ, UR8 ;  /* 0x00000008ff047e24 */ /* 0x000fe2000f8e00ff */
[----:B---3--:R-:W-:Y:S01]  /*5400*/  MOV R7, UR7 ;  /* 0x0000000700077c02 */ /* 0x008fe20008000f00 */
[----:B------:R-:W-:Y:S01]  /*5410*/  IMAD.U32 R6, RZ, RZ, UR6 ;  /* 0x00000006ff067e24 */ /* 0x000fe2000f8e00ff */
[----:B-1----:R-:W-:Y:S01]  /*5420*/  MOV R11, UR5 ;  /* 0x00000005000b7c02 */ /* 0x002fe20008000f00 */
[----:B------:R-:W-:Y:S02]  /*5430*/  IMAD.U32 R10, RZ, RZ, UR4 ;  /* 0x00000004ff0a7e24 */ /* 0x000fe4000f8e00ff */
[----:B------:R-:W-:Y:S07]  /*5440*/  LEPC R20, `(.L_x_88) ;  /* 0x000000001014794e */ /* 0x000fee0000000000 */
[----:B----45:R-:W-:Y:S05]  /*5450*/  CALL.ABS.NOINC R2 ;  /* 0x0000000002007343 */ /* 0x030fea0003c00000 */
.L_x_88:
[----:B------:R-:W-:Y:S01]  /*5460*/  LOP3.LUT P0, RZ, R177, 0x1b0, RZ, 0xc0, !PT ;  /* 0x000001b0b1ff7812 */ /* 0x000fe2000780c0ff */
[----:B------:R-:W-:Y:S11]  /*5470*/  BSSY.RECONVERGENT B6, `(.L_x_89) ;  /* 0x0000013000067945 */ /* 0x000ff60003800200 */
[----:B------:R-:W-:Y:S01]  /*5480*/  @!UPT UIADD3 URZ, UPT, UPT, URZ, URZ, URZ ;  /* 0x000000fffffff290 */ /* 0x000fe2000fffe0ff */
[----:B------:R-:W-:Y:S05]  /*5490*/  @!P0 BRA `(.L_x_90) ;  /* 0x0000000000408947 */ /* 0x000fea0003800000 */
        /* <DEDUP_REMOVED lines=16> */
.L_x_90:
[----:B------:R-:W-:Y:S05]  /*55a0*/  BSYNC.RECONVERGENT B6 ;  /* 0x0000000000067941 */ /* 0x000fea0003800200 */
.L_x_89:
[----:B------:R-:W-:Y:S01]  /*55b0*/  R2UR UR4, R161 ;  /* 0x00000000a10472ca */ /* 0x000fe200000e0000 */
[----:B------:R-:W-:Y:S01]  /*55c0*/  UISETP.NE.U32.AND UP0, UPT, UR60, URZ, UPT ;  /* 0x000000ff3c00728c */ /* 0x000fe2000bf05070 */
[----:B------:R-:W-:Y:S02]  /*55d0*/  ISETP.NE.U32.AND P4, PT, R156, RZ, PT ;  /* 0x000000ff9c00720c */ /* 0x000fe40003f85070 */
[----:B------:R-:W-:Y:S01]  /*55e0*/  ISETP.NE.U32.AND P2, PT, RZ, UR56, PT ;  /* 0x00000038ff007c0c */ /* 0x000fe2000bf45070 */
[----:B------:R-:W-:Y:S01]  /*55f0*/  UISETP.NE.AND.EX UP1, UPT, UR61, URZ, UPT, UP0 ;  /* 0x000000ff3d00728c */ /* 0x000fe2000bf25300 */
[----:B------:R-:W-:Y:S01]  /*5600*/  ISETP.NE.AND.EX P4, PT, R157, RZ, PT, P4 ;  /* 0x000000ff9d00720c */ /* 0x000fe20003f85340 */
[----:B------:R-:W-:Y:S01]  /*5610*/  UPLOP3.LUT UP0, UPT, UPT, UPT, UPT, 0x40, 0x4 ;  /* 0x000000000004789c */ /* 0x000fe20003f0e870 */
[----:B------:R-:W-:Y:S05]  /*5620*/  ISETP.NE.AND.EX P2, PT, RZ, UR57, PT, P2 ;  /* 0x00000039ff007c0c */ /* 0x000fea000bf45320 */
[----:B------:R-:W-:Y:S06]  /*5630*/  UISETP.NE.AND UP2, UPT, UR4, URZ, UPT ;  /* 0x000000ff0400728c */ /* 0x000fec000bf45270 */
[----:B------:R-:W-:Y:S05]  /*5640*/  PLOP3.LUT P1, PT, PT, PT, UP2, 0x80, 0x8 ;  /* 0x000000000008781c */ /* 0x000fea0003f2f028 */
[----:B------:R-:W-:Y:S06]  /*5650*/  @UP2 UPLOP3.LUT UP0, UPT, UPT, UPT, UP1, 0x80, 0x8 ;  /* 0x000000000008289c */ /* 0x000fec0003f0f010 */
[----:B------:R-:W-:Y:S01]  /*5660*/  PLOP3.LUT P0, PT, PT, PT, UP0, 0x80, 0x8 ;  /* 0x000000000008781c */ /* 0x000fe20003f0f008 */
[----:B------:R-:W-:Y:S01]  /*5670*/  @!UPT UIADD3 URZ, UPT, UPT, URZ, URZ, URZ ;  /* 0x000000fffffff290 */ /* 0x000fe2000fffe0ff */
[----:B------:R-:W-:Y:S11]  /*5680*/  BRA.U !UP1, `(.L_x_91) ;  /* 0x00000001093c7547 */ /* 0x000ff6000b800000 */
[----:B------:R-:W-:Y:S01]  /*5690*/  UISETP.NE.U32.AND UP0, UPT, UR56, URZ, UPT ;  /* 0x000000ff3800728c */ /* 0x000fe2000bf05070 */
[----:B-1----:R-:W-:Y:S01]  /*56a0*/  HFMA2 R0, -RZ, RZ, 0, 5.9604644775390625e-08 ;  /* 0x00000001ff007431 */ /* 0x002fe200000001ff */
[----:B------:R-:W1:Y:S01]  /*56b0*/  LDCU.64 UR8, c[0x0][0x358] ;  /* 0x00006b00ff0877ac */ /* 0x000e620008000a00 */
[----:B------:R-:W-:Y:S01]  /*56c0*/  IMAD.MOV.U32 R158, RZ, RZ, 0x1 ;  /* 0x00000001ff9e7424 */ /* 0x000fe200078e00ff */
[----:B------:R-:W-:Y:S06]  /*56d0*/  UISETP.NE.AND.EX UP0, UPT, UR57, URZ, UPT, UP0 ;  /* 0x000000ff3900728c */ /* 0x000fec000bf05300 */
[----:B------:R-:W-:Y:S05]  /*56e0*/  PLOP3.LUT P3, PT, PT, PT, UP0, 0x80, 0x8 ;  /* 0x000000000008781c */ /* 0x000fea0003f6f008 */
[----:B------:R-:W2:Y:S01]  /*56f0*/  @UP0 LDCU.64 UR4, c[0x0][0x888] ;  /* 0x00011100ff0407ac */ /* 0x000ea20008000a00 */
[----:B------:R-:W-:Y:S07]  /*5700*/  @UP0 UIMAD UR6, UR36, UR60, URZ ;  /* 0x0000003c240602a4 */ /* 0x000fee000f8e02ff */
[----:B------:R-:W-:Y:S01]  /*5710*/  @!P3 PRMT R158, R0, 0x7610, R158 ;  /* 0x00007610009eb816 */ /* 0x000fe2000000009e */
[----:B--2---:R-:W-:Y:S06]  /*5720*/  @UP0 UIMAD.WIDE UR4, UR6, 0x4, UR4 ;  /* 0x00000004060408a5 */ /* 0x004fec000f8e0204 */
[----:B------:R-:W-:Y:S01]  /*5730*/  IMAD.U32 R2, RZ, RZ, UR4 ;  /* 0x00000004ff027e24 */ /* 0x000fe2000f8e00ff */
[----:B------:R-:W-:Y:S04]  /*5740*/  MOV R3, UR5 ;  /* 0x0000000500037c02 */ /* 0x000fe80008000f00 */
[----:B------:R-:W2:Y:S01]  /*5750*/  @!UP0 LDCU UR4, c[0x0][0x880] ;  /* 0x00011000ff0487ac */ /* 0x000ea20008000800 */
[----:B-1---5:R3:W5:Y:S02]  /*5760*/  @P3 LDG.E R73, desc[UR8][R2.64] ;  /* 0x0000000802493981 */ /* 0x022764000c1e1900 */
[----:B--23--:R-:W-:Y:S02]  /*5770*/  @!P3 IMAD.U32 R73, RZ, RZ, UR4 ;  /* 0x00000004ff49be24 */ /* 0x00cfe4000f8e00ff */
.L_x_91:
[----:B------:R-:W-:Y:S05]  /*5780*/  @!P4 BRA `(.L_x_92) ;  /* 0x000000000024c947 */ /* 0x000fea0003800000 */
[----:B------:R-:W-:Y:S01]  /*5790*/  ISETP.NE.U32.AND P3, PT, R138, RZ, PT ;  /* 0x000000ff8a00720c */ /* 0x000fe20003f65070 */
[----:B------:R-:W2:Y:S03]  /*57a0*/  LDCU.64 UR4, c[0x0][0x358] ;  /* 0x00006b00ff0477ac */ /* 0x000ea60008000a00 */
[----:B------:R-:W-:Y:S11]  /*57b0*/  ISETP.NE.AND.EX P3, PT, R139, RZ, PT, P3 ;  /* 0x000000ff8b00720c */ /* 0x000ff60003f65330 */
[----:B------:R-:W-:Y:S02]  /*57c0*/  @!UPT UIADD3 URZ, UPT, UPT, URZ, URZ, URZ ;  /* 0x000000fffffff290 */ /* 0x000fe4000fffe0ff */
[----:B------:R-:W3:Y:S01]  /*57d0*/  @P3 LDC.64 R2, c[0x0][0x8a8] ;  /* 0x00022a00ff023b82 */ /* 0x000ee20000000a00 */
[----:B-1----:R-:W-:Y:S04]  /*57e0*/  @P3 IMAD R0, R156, UR36, RZ ;  /* 0x000000249c003c24 */ /* 0x002fe8000f8e02ff */
[----:B---3--:R-:W-:Y:S05]  /*57f0*/  @P3 IMAD.WIDE R2, R0, 0x4, R2 ;  /* 0x0000000400023825 */ /* 0x008fea00078e0202 */
[----:B--2--5:R2:W5:Y:S02]  /*5800*/  @P3 LDG.E R70, desc[UR4][R2.64] ;  /* 0x0000000402463981 */ /* 0x024564000c1e1900 */
[----:B--2---:R-:W3:Y:S02]  /*5810*/  @!P3 LDC R70, c[0x0][0x8a0] ;  /* 0x00022800ff46bb82 */ /* 0x004ee40000000800 */
.L_x_92:
[----:B-----5:R-:W-:Y:S01]  /*5820*/  FSETP.NEU.AND P4, PT, R73, RZ, PT ;  /* 0x000000ff4900720b */ /* 0x020fe20003f8d000 */
[----:B------:R-:W-:Y:S01]  /*5830*/  BSSY B1, `(.L_x_93) ;  /* 0x0000047000017945 */ /* 0x000fe20003800000 */
[----:B------:R-:W-:Y:S01]  /*5840*/  SEL R7, RZ, 0xffffffff, P2 ;  /* 0xffffffffff077807 */ /* 0x000fe20001000000 */
[----:B------:R-:W-:Y:S01]  /*5850*/  IMAD.MOV.U32 R187, RZ, RZ, 0x1 ;  /* 0x00000001ffbb7424 */ /* 0x000fe200078e00ff */
[----:B------:R-:W-:Y:S01]  /*5860*/  LOP3.LUT P3, RZ, R158, 0xff, RZ, 0xc0, !PT ;  /* 0x000000ff9eff7812 */ /* 0x000fe2000786c0ff */
[----:B------:R-:W-:Y:S01]  /*5870*/  IMAD R71, R68, 0x80, R69 ;  /* 0x0000008044477824 */ /* 0x000fe200078e0245 */
[----:B-1----:R-:W-:Y:S02]  /*5880*/  @P1 SEL R0, RZ, 0xffffffff, P4 ;  /* 0xffffffffff001807 */ /* 0x002fe40002000000 */
[----:B------:R-:W-:Y:S02]  /*5890*/  CS2R R154, SRZ ;  /* 0x00000000009a7805 */ /* 0x000fe4000001ff00 */
[----:B------:R-:W-:Y:S02]  /*58a0*/  LEA R3, R166, UR44, 0x3 ;  /* 0x0000002ca6037c11 */ /* 0x000fe4000f8e18ff */
[----:B------:R-:W-:Y:S02]  /*58b0*/  CS2R R152, SRZ ;  /* 0x0000000000987805 */ /* 0x000fe4000001ff00 */
[----:B------:R-:W-:Y:S02]  /*58c0*/  @P0 SEL R0, R7, R0, !P3 ;  /* 0x0000000007000207 */ /* 0x000fe40005800000 */
[----:B------:R-:W-:Y:S02]  /*58d0*/  CS2R R150, SRZ ;  /* 0x0000000000967805 */ /* 0x000fe4000001ff00 */
[----:B------:R-:W-:Y:S02]  /*58e0*/  LEA R186, R68, UR44, 0x3 ;  /* 0x0000002c44ba7c11 */ /* 0x000fe4000f8e18ff */
[----:B------:R-:W-:Y:S02]  /*58f0*/  CS2R R148, SRZ ;  /* 0x0000000000947805 */ /* 0x000fe4000001ff00 */
[----:B------:R-:W-:Y:S02]  /*5900*/  @P1 LOP3.LUT R0, R0, 0x1, RZ, 0xc0, !PT ;  /* 0x0000000100001812 */ /* 0x000fe400078ec0ff */
[----:B------:R-:W-:Y:S02]  /*5910*/  CS2R R146, SRZ ;  /* 0x0000000000927805 */ /* 0x000fe4000001ff00 */
[----:B------:R-:W-:Y:S02]  /*5920*/  SHF.L.U32 R5, R168, 0x1f, RZ ;  /* 0x0000001fa8057819 */ /* 0x000fe400000006ff */
[----:B------:R-:W-:Y:S02]  /*5930*/  CS2R R144, SRZ ;  /* 0x0000000000907805 */ /* 0x000fe4000001ff00 */
[----:B------:R-:W-:Y:S02]  /*5940*/  ISETP.NE.U32.OR P6, PT, R0, 0x1, !P1 ;  /* 0x000000010000780c */ /* 0x000fe40004fc5470 */
[----:B------:R-:W-:Y:S02]  /*5950*/  CS2R R142, SRZ ;  /* 0x00000000008e7805 */ /* 0x000fe4000001ff00 */
[----:B------:R-:W-:Y:S02]  /*5960*/  PLOP3.LUT P2, PT, PT, PT, UP1, 0x80, 0x8 ;  /* 0x000000000008781c */ /* 0x000fe40003f4f018 */
[----:B------:R-:W-:Y:S02]  /*5970*/  CS2R R140, SRZ ;  /* 0x00000000008c7805 */ /* 0x000fe4000001ff00 */
[----:B------:R-:W-:Y:S02]  /*5980*/  SEL R0, RZ, 0xffffffff, P4 ;  /* 0xffffffffff007807 */ /* 0x000fe40002000000 */
[----:B------:R-:W-:Y:S03]  /*5990*/  P2R R172, PR, RZ, 0x40 ;  /* 0x00000040ffac7803 */ /* 0x000fe60000000000 */
[----:B------:R-:W-:Y:S04]  /*59a0*/  @P6 SHF.L.U32 R2, R165, 0x1f, RZ ;  /* 0x0000001fa5026819 */ /* 0x000fe800000006ff */
[----:B------:R-:W-:Y:S01]  /*59b0*/  @P2 SEL R0, R7, R0, !P3 ;  /* 0x0000000007002207 */ /* 0x000fe20005800000 */
[----:B------:R-:W1:Y:S03]  /*59c0*/  @P6 SYNCS.PHASECHK.TRANS64.TRYWAIT P1, [R3+URZ+0x40], R2 ;  /* 0x00004002030065a7 */ /* 0x000e6600080211ff */
[----:B------:R-:W-:Y:S04]  /*59d0*/  LOP3.LUT R0, R0, 0x1, RZ, 0xc0, !PT ;  /* 0x0000000100007812 */ /* 0x000fe800078ec0ff */
[----:B------:R-:W-:Y:S04]  /*59e0*/  ISETP.NE.U32.AND P5, PT, R0, 0x1, PT ;  /* 0x000000010000780c */ /* 0x000fe80003fa5070 */
[----:B------:R-:W-:Y:S01]  /*59f0*/  P2R R192, PR, RZ, 0x20 ;  /* 0x00000020ffc07803 */ /* 0x000fe20000000000 */
[----:B------:R2:W4:Y:S01]  /*5a00*/  SYNCS.PHASECHK.TRANS64.TRYWAIT P0, [R186+URZ+0x90], R5 ;  /* 0x00009005ba0075a7 */ /* 0x00052200080011ff */
[----:B-1----:R-:W-:Y:S01]  /*5a10*/  @P6 SEL R187, RZ, 0x1, !P1 ;  /* 0x00000001ffbb6807 */ /* 0x002fe20004800000 */
[----:B--2---:R-:W-:Y:S06]  /*5a20*/  @!P6 BRA `(.L_x_94) ;  /* 0x00000000009ce947 */ /* 0x004fec0003800000 */
[----:B------:R-:W-:Y:S01]  /*5a30*/  @P5 IMAD R7, R166, 0x2000, R171 ;  /* 0x00002000a6075824 */ /* 0x000fe200078e02ab */
[----:B------:R-:W-:Y:S01]  /*5a40*/  ISETP.NE.AND P1, PT, R187, RZ, PT ;  /* 0x000000ffbb00720c */ /* 0x000fe20003f25270 */
[----:B------:R-:W-:Y:S01]  /*5a50*/  BSSY B0, `(.L_x_95) ;  /* 0x0000010000007945 */ /* 0x000fe20003800000 */
[----:B------:R-:W-:Y:S01]  /*5a60*/  CS2R R142, SRZ ;  /* 0x00000000008e7805 */ /* 0x000fe2000001ff00 */
[--C-:B------:R-:W-:Y:S01]  /*5a70*/  @P5 IMAD R6, R176, -0x10, R7.reuse ;  /* 0xfffffff0b0065824 */ /* 0x100fe200078e0207 */
[----:B------:R-:W-:Y:S01]  /*5a80*/  CS2R R140, SRZ ;  /* 0x00000000008c7805 */ /* 0x000fe2000001ff00 */
[----:B------:R-:W-:Y:S01]  /*5a90*/  @P5 IMAD R4, R170, -0x10, R7 ;  /* 0xfffffff0aa045824 */ /* 0x000fe200078e0207 */
[----:B------:R-:W-:Y:S01]  /*5aa0*/  CS2R R150, SRZ ;  /* 0x0000000000967805 */ /* 0x000fe2000001ff00 */
[----:B------:R-:W-:Y:S01]  /*5ab0*/  @P5 IMAD R2, R169, 0x10, R6 ;  /* 0x00000010a9025824 */ /* 0x000fe200078e0206 */
[----:B------:R-:W-:Y:S02]  /*5ac0*/  CS2R R148, SRZ ;  /* 0x0000000000947805 */ /* 0x000fe4000001ff00 */
[----:B------:R-:W-:Y:S02]  /*5ad0*/  CS2R R146, SRZ ;  /* 0x0000000000927805 */ /* 0x000fe4000001ff00 */
[----:B------:R-:W-:Y:S02]  /*5ae0*/  CS2R R144, SRZ ;  /* 0x0000000000907805 */ /* 0x000fe4000001ff00 */
[----:B------:R-:W-:Y:S02]  /*5af0*/  CS2R R154, SRZ ;  /* 0x00000000009a7805 */ /* 0x000fe4000001ff00 */
[----:B------:R-:W-:Y:S01]  /*5b00*/  CS2R R152, SRZ ;  /* 0x0000000000987805 */ /* 0x000fe2000001ff00 */
[----:B------:R-:W-:Y:S06]  /*5b10*/  @P1 BRA `(.L_x_96) ;  /* 0x00000000000c1947 */ /* 0x000fec0003800000 */
[----:B------:R-:W-:Y:S04]  /*5b20*/  SHF.L.U32 R0, R165, 0x1f, RZ ;  /* 0x0000001fa5007819 */ /* 0x000fe800000006ff */
[----:B------:R-:W1:Y:S02]  /*5b30*/  SYNCS.PHASECHK.TRANS64.TRYWAIT P1, [R3+URZ+0x40], R0 ;  /* 0x00004000030075a7 */ /* 0x000e6400080211ff */
[----:B-1----:R-:W-:Y:S05]  /*5b40*/  @!P1 BRA `(.L_x_97) ;  /* 0x0000003400289947 */ /* 0x002fea0003800000 */
.L_x_96:
[----:B------:R-:W-:Y:S05]  /*5b50*/  BSYNC B0 ;  /* 0x0000000000007941 */ /* 0x000fea0003800000 */
.L_x_95:
[----:B------:R-:W-:Y:S01]  /*5b60*/  ISETP.NE.AND P1, PT, R192, RZ, PT ;  /* 0x000000ffc000720c */ /* 0x000fe20003f25270 */
[----:B-1----:R-:W-:Y:S02]  /*5b70*/  VIADD R3, R3, 0x50 ;  /* 0x0000005003037836 */ /* 0x002fe40000000000 */
[----:B------:R-:W-:Y:S02]  /*5b80*/  IMAD.U32 R0, RZ, RZ, UR45 ;  /* 0x0000002dff007e24 */ /* 0x000fe4000f8e00ff */
[----:B------:R-:W-:Y:S03]  /*5b90*/  VIADD R166, R166, 0x1 ;  /* 0x00000001a6a67836 */ /* 0x000fe60000000000 */
[----:B------:R-:W-:Y:S05]  /*5ba0*/  PRMT R0, R0, 0x654, R3 ;  /* 0x0000065400007816 */ /* 0x000fea0000000003 */
[----:B------:R1:W2:Y:S04]  /*5bb0*/  @P1 LDS.128 R140, [R7] ;  /* 0x00000000078c1984 */ /* 0x0002a80000000c00 */
[----:B------:R1:W1:Y:S04]  /*5bc0*/  @P1 LDS.128 R148, [R4+0x20] ;  /* 0x0000200004941984 */ /* 0x0002680000000c00 */
[----:B------:R1:W1:Y:S04]  /*5bd0*/  @P1 LDS.128 R144, [R6+0x10] ;  /* 0x0000100006901984 */ /* 0x0002680000000c00 */
[----:B------:R1:W1:Y:S01]  /*5be0*/  @P1 LDS.128 R152, [R2+0x10] ;  /* 0x0000100002981984 */ /* 0x0002620000000c00 */
[C---:B------:R-:W-:Y:S01]  /*5bf0*/  ISETP.NE.AND P1, PT, R166.reuse, 0x2, PT ;  /* 0x00000002a600780c */ /* 0x040fe20003f25270 */
[----:B------:R-:W-:Y:S01]  /*5c00*/  @!PT LDS RZ, [RZ] ;  /* 0x00000000fffff984 */ /* 0x000fe20000000800 */
[----:B------:R-:W-:Y:S01]  /*5c10*/  @!PT LDS RZ, [RZ] ;  /* 0x00000000fffff984 */ /* 0x000fe20000000800 */
[----:B------:R-:W-:Y:S01]  /*5c20*/  @!PT LDS RZ, [RZ] ;  /* 0x00000000fffff984 */ /* 0x000fe20000000800 */
[----:B------:R-:W-:Y:S01]  /*5c30*/  @!PT LDS RZ, [RZ] ;  /* 0x00000000fffff984 */ /* 0x000fe20000000800 */
[----:B------:R5:W-:Y:S06]  /*5c40*/  MEMBAR.ALL.CTA ;  /* 0x0000000000007992 */ /* 0x000bec0000008000 */
[----:B-----5:R-:W5:Y:S01]  /*5c50*/  FENCE.VIEW.ASYNC.S ;  /* 0x00000000000073c6 */ /* 0x020f620000000000 */
[----:B------:R-:W-:Y:S01]  /*5c60*/  SEL R166, R166, RZ, P1 ;  /* 0x000000ffa6a67207 */ /* 0x000fe20000800000 */
[----:B-----5:R5:W-:Y:S02]  /*5c70*/  SYNCS.ARRIVE.TRANS64.RED.A1T0 RZ, [R0+URZ], RZ ;  /* 0x000000ff00ff79a7 */ /* 0x020be400081004ff */
[----:B-----5:R-:W-:Y:S04]  /*5c80*/  SEL R0, RZ, 0x1, P1 ;  /* 0x00000001ff007807 */ /* 0x020fe80000800000 */
[----:B--2---:R-:W-:Y:S02]  /*5c90*/  LOP3.LUT R165, R165, R0, RZ, 0x3c, !PT ;  /* 0x00000000a5a57212 */ /* 0x004fe400078e3cff */
.L_x_94:
[----:B------:R-:W-:Y:S05]  /*5ca0*/  BSYNC B1 ;  /* 0x0000000000017941 */ /* 0x000fea0003800000 */
.L_x_93:
[----:B------:R-:W-:Y:S04]  /*5cb0*/  SHF.R.U32.HI R0, RZ, 0x15, R71 ;  /* 0x00000015ff007819 */ /* 0x000fe80000011647 */
[----:B------:R-:W-:Y:S01]  /*5cc0*/  LOP3.LUT P1, RZ, R0, 0x3, R159, 0x48, !PT ;  /* 0x0000000300ff7812 */ /* 0x000fe2000782489f */
[----:B------:R-:W-:Y:S01]  /*5cd0*/  @!UPT UIADD3 URZ, UPT, UPT, URZ, URZ, URZ ;  /* 0x000000fffffff290 */ /* 0x000fe2000fffe0ff */
[----:B----4-:R-:W-:Y:S11]  /*5ce0*/  @P0 BRA `(.L_x_98) ;  /* 0x0000000000080947 */ /* 0x010ff60003800000 */
[----:B------:R-:W2:Y:S02]  /*5cf0*/  SYNCS.PHASECHK.TRANS64.TRYWAIT P0, [R186+URZ+0x90], R5 ;  /* 0x00009005ba0075a7 */ /* 0x000ea400080011ff */
[----:B--2---:R-:W-:Y:S05]  /*5d00*/  @!P0 BRA `(.L_x_99) ;  /* 0x0000003000cc8947 */ /* 0x004fea0003800000 */
.L_x_98:
[----:B------:R-:W-:Y:S04]  /*5d10*/  BSSY.RECONVERGENT B6, `(.L_x_100) ;  /* 0x0000012000067945 */ /* 0x000fe80003800200 */
[----:B------:R-:W-:Y:S05]  /*5d20*/  @!P1 BRA `(.L_x_101) ;  /* 0x0000000000409947 */ /* 0x000fea0003800000 */
[----:B------:R-:W2:Y:S01]  /*5d30*/  LDCU.64 UR8, c[0x4][0x70] ;  /* 0x01000e00ff0877ac */ /* 0x000ea20008000a00 */
[----:B------:R-:W-:Y:S01]  /*5d40*/  MOV R3, 0x0 ;  /* 0x0000000000037802 */ /* 0x000fe20000000f00 */
[----:B------:R-:W-:Y:S02]  /*5d50*/  HFMA2 R12, -RZ, RZ, 0, 5.9604644775390625e-08 ;  /* 0x00000001ff0c7431 */ /* 0x000fe400000001ff */
[----:B------:R-:W-:Y:S02]  /*5d60*/  IMAD.MOV.U32 R8, RZ, RZ, 0x192 ;  /* 0x00000192ff087424 */ /* 0x000fe400078e00ff */
[----:B------:R-:W-:Y:S01]  /*5d70*/  IMAD.MOV.U32 R13, RZ, RZ, RZ ;  /* 0x000000ffff0d7224 */ /* 0x000fe200078e00ff */
[----:B------:R-:W4:Y:S01]  /*5d80*/  LDCU.64 UR6, c[0x4][0x78] ;  /* 0x01000f00ff0677ac */ /* 0x000f220008000a00 */
[----:B-1----:R-:W1:Y:S01]  /*5d90*/  LDC.64 R2, c[0x4][R3] ;  /* 0x0100000003027b82 */ /* 0x002e620000000a00 */
[----:B------:R-:W5:Y:S01]  /*5da0*/  LDCU.64 UR4, c[0x4][0x10] ;  /* 0x01000200ff0477ac */ /* 0x000f620008000a00 */
[----:B--2---:R-:W-:Y:S01]  /*5db0*/  MOV R5, UR9 ;  /* 0x0000000900057c02 */ /* 0x004fe20008000f00 */
[----:B------:R-:W-:Y:S01]  /*5dc0*/  IMAD.U32 R4, RZ, RZ, UR8 ;  /* 0x00000008ff047e24 */ /* 0x000fe2000f8e00ff */
[----:B----4-:R-:W-:Y:S01]  /*5dd0*/  MOV R7, UR7 ;  /* 0x0000000700077c02 */ /* 0x010fe20008000f00 */
[----:B------:R-:W-:Y:S01]  /*5de0*/  IMAD.U32 R6, RZ, RZ, UR6 ;  /* 0x00000006ff067e24 */ /* 0x000fe2000f8e00ff */
[----:B-----5:R-:W-:Y:S01]  /*5df0*/  MOV R11, UR5 ;  /* 0x00000005000b7c02 */ /* 0x020fe20008000f00 */
[----:B------:R-:W-:Y:S02]  /*5e00*/  IMAD.U32 R10, RZ, RZ, UR4 ;  /* 0x00000004ff0a7e24 */ /* 0x000fe4000f8e00ff */
[----:B------:R-:W-:Y:S07]  /*5e10*/  LEPC R20, `(.L_x_101) ;  /* 0x000000001014794e */ /* 0x000fee0000000000 */
[----:B-1-3--:R-:W-:Y:S05]  /*5e20*/  CALL.ABS.NOINC R2 ;  /* 0x0000000002007343 */ /* 0x00afea0003c00000 */
.L_x_101:
[----:B------:R-:W-:Y:S05]  /*5e30*/  BSYNC.RECONVERGENT B6 ;  /* 0x0000000000067941 */ /* 0x000fea0003800200 */
.L_x_100:
[-C--:B------:R-:W-:Y:S01]  /*5e40*/  F2FP.F16.E4M3.UNPACK_B R74, R140.reuse ;  /* 0x0000008cff4a723e */ /* 0x080fe200020006ff */
[----:B------:R-:W-:Y:S05]  /*5e50*/  WARPSYNC.ALL ;  /* 0x0000000000007948 */ /* 0x000fea0003800000 */
[----:B------:R-:W-:Y:S01]  /*5e60*/  R2UR UR4, R71 ;  /* 0x00000000470472ca */ /* 0x000fe200000e0000 */
[--C-:B------:R-:W-:Y:S01]  /*5e70*/  HADD2.F32 R72, -RZ, R74.reuse.H0_H0 ;  /* 0x2000004aff487230 */ /* 0x100fe20000004100 */
[----:B------:R-:W-:Y:S01]  /*5e80*/  F2FP.F16.E4M3.UNPACK_B R76, R140.H1 ;  /* 0x0000008cff4c723e */ /* 0x000fe200030006ff */
[----:B------:R-:W-:Y:S01]  /*5e90*/  HADD2.F32 R75, -RZ, R74.H1_H1 ;  /* 0x3000004aff4b7230 */ /* 0x000fe20000004100 */
[-C--:B------:R-:W-:Y:S01]  /*5ea0*/  F2FP.F16.E4M3.UNPACK_B R78, R141.reuse ;  /* 0x0000008dff4e723e */ /* 0x080fe200020006ff */
[----:B------:R-:W-:Y:S01]  /*5eb0*/  BSSY.RECONVERGENT B0, `(.L_x_102) ;  /* 0x000011d000007945 */ /* 0x000fe20003800200 */
[----:B------:R-:W-:Y:S01]  /*5ec0*/  F2FP.F16.E4M3.UNPACK_B R80, R141.H1 ;  /* 0x0000008dff50723e */ /* 0x000fe200030006ff */
[----:B------:R-:W-:Y:S01]  /*5ed0*/  HADD2.F32 R74, -RZ, R76.H0_H0 ;  /* 0x2000004cff4a7230 */ /* 0x000fe20000004100 */
[-C--:B------:R-:W-:Y:S01]  /*5ee0*/  F2FP.F16.E4M3.UNPACK_B R82, R142.reuse ;  /* 0x0000008eff52723e */ /* 0x080fe200020006ff */
[--C-:B------:R-:W-:Y:S01]  /*5ef0*/  HADD2.F32 R77, -RZ, R78.reuse.H0_H0 ;  /* 0x2000004eff4d7230 */ /* 0x100fe20000004100 */
[----:B------:R-:W-:Y:S01]  /*5f00*/  F2FP.F16.E4M3.UNPACK_B R84, R142.H1 ;  /* 0x0000008eff54723e */ /* 0x000fe200030006ff */
[----:B------:R-:W-:Y:S01]  /*5f10*/  HADD2.F32 R78, -RZ, R78.H1_H1 ;  /* 0x3000004eff4e7230 */ /* 0x000fe20000004100 */
[-C--:B------:R-:W-:Y:S01]  /*5f20*/  F2FP.F16.E4M3.UNPACK_B R86, R143.reuse ;  /* 0x0000008fff56723e */ /* 0x080fe200020006ff */
[----:B-12---:R-:W3:Y:S01]  /*5f30*/  LDTM.x64 R4, tmem[UR4] ;  /* 0x00000004000479ee */ /* 0x006ee20008340000 */
[----:B------:R-:W-:Y:S01]  /*5f40*/  F2FP.F16.E4M3.UNPACK_B R88, R143.H1 ;  /* 0x0000008fff58723e */ /* 0x000fe200030006ff */
[----:B------:R-:W-:Y:S01]  /*5f50*/  HADD2.F32 R76, -RZ, R76.H1_H1 ;  /* 0x3000004cff4c7230 */ /* 0x000fe20000004100 */
[-C--:B------:R-:W-:Y:S01]  /*5f60*/  F2FP.F16.E4M3.UNPACK_B R90, R144.reuse ;  /* 0x00000090ff5a723e */ /* 0x080fe200020006ff */
[----:B------:R-:W-:Y:S01]  /*5f70*/  HADD2.F32 R79, -RZ, R80.H0_H0 ;  /* 0x20000050ff4f7230 */ /* 0x000fe20000004100 */
[----:B------:R-:W-:Y:S01]  /*5f80*/  F2FP.F16.E4M3.UNPACK_B R92, R144.H1 ;  /* 0x00000090ff5c723e */ /* 0x000fe200030006ff */
[--C-:B------:R-:W-:Y:S01]  /*5f90*/  HADD2.F32 R81, -RZ, R82.reuse.H0_H0 ;  /* 0x20000052ff517230 */ /* 0x100fe20000004100 */
[----:B------:R-:W-:Y:S01]  /*5fa0*/  ISETP.NE.AND P6, PT, R172, RZ, PT ;  /* 0x000000ffac00720c */ /* 0x000fe20003fc5270 */
[----:B------:R-:W-:Y:S01]  /*5fb0*/  HADD2.F32 R82, -RZ, R82.H1_H1 ;  /* 0x30000052ff527230 */ /* 0x000fe20000004100 */
[----:B------:R-:W-:Y:S01]  /*5fc0*/  SHF.L.U32 R194, R164, 0x4, RZ ;  /* 0x00000004a4c27819 */ /* 0x000fe200000006ff */
[--C-:B------:R-:W-:Y:S01]  /*5fd0*/  HADD2.F32 R85, -RZ, R86.reuse.H0_H0 ;  /* 0x20000056ff557230 */ /* 0x100fe20000004100 */
[----:B------:R-:W-:Y:S01]  /*5fe0*/  SHF.L.U32 R202, R163, 0x4, RZ ;  /* 0x00000004a3ca7819 */ /* 0x000fe200000006ff */
[----:B------:R-:W-:Y:S01]  /*5ff0*/  HADD2.F32 R86, -RZ, R86.H1_H1 ;  /* 0x30000056ff567230 */ /* 0x000fe20000004100 */
[C---:B------:R-:W-:Y:S01]  /*6000*/  IADD3 R179, PT, PT, R171.reuse, R194, RZ ;  /* 0x000000c2abb37210 */ /* 0x040fe20007ffe0ff */
[--C-:B------:R-:W-:Y:S01]  /*6010*/  HADD2.F32 R89, -RZ, R90.reuse.H0_H0 ;  /* 0x2000005aff597230 */ /* 0x100fe20000004100 */
[----:B------:R-:W-:Y:S01]  /*6020*/  IADD3 R185, PT, PT, R171, R202, RZ ;  /* 0x000000caabb97210 */ /* 0x000fe20007ffe0ff */
[----:B------:R-:W-:Y:S01]  /*6030*/  HADD2.F32 R90, -RZ, R90.H1_H1 ;  /* 0x3000005aff5a7230 */ /* 0x000fe20000004100 */
[----:B------:R-:W-:Y:S01]  /*6040*/  SHF.L.U32 R200, R169, 0x4, RZ ;  /* 0x00000004a9c87819 */ /* 0x000fe200000006ff */
[----:B------:R-:W-:Y:S01]  /*6050*/  HADD2.F32 R80, -RZ, R80.H1_H1 ;  /* 0x30000050ff507230 */ /* 0x000fe20000004100 */
[----:B------:R-:W-:Y:S01]  /*6060*/  F2FP.F16.E4M3.UNPACK_B R94, R145 ;  /* 0x00000091ff5e723e */ /* 0x000fe200020006ff */
[--C-:B------:R-:W-:Y:S01]  /*6070*/  HADD2.F32 R83, -RZ, R84.reuse.H0_H0 ;  /* 0x20000054ff537230 */ /* 0x100fe20000004100 */
[----:B------:R-:W-:Y:S01]  /*6080*/  IADD3 R184, PT, PT, R200, R179, RZ ;  /* 0x000000b3c8b87210 */ /* 0x000fe20007ffe0ff */
[----:B------:R-:W-:Y:S01]  /*6090*/  HADD2.F32 R84, -RZ, R84.H1_H1 ;  /* 0x30000054ff547230 */ /* 0x000fe20000004100 */
[----:B------:R-:W-:Y:S01]  /*60a0*/  F2FP.F16.E4M3.UNPACK_B R98, R146 ;  /* 0x00000092ff62723e */ /* 0x000fe200020006ff */
[C---:B---3--:R-:W-:Y:S01]  /*60b0*/  FMUL R0, R70.reuse, R4 ;  /* 0x0000000446007220 */ /* 0x048fe20000400000 */
[C---:B------:R-:W-:Y:S01]  /*60c0*/  FMUL R2, R70.reuse, R5 ;  /* 0x0000000546027220 */ /* 0x040fe20000400000 */
[C---:B------:R-:W-:Y:S01]  /*60d0*/  FMUL R4, R70.reuse, R8 ;  /* 0x0000000846047220 */ /* 0x040fe20000400000 */
[C---:B------:R-:W-:Y:S01]  /*60e0*/  FMUL R5, R70.reuse, R9 ;  /* 0x0000000946057220 */ /* 0x040fe20000400000 */
[C---:B------:R-:W-:Y:S01]  /*60f0*/  FFMA R0, R73.reuse, R72, R0 ;  /* 0x0000004849007223 */ /* 0x040fe20000000000 */
[C---:B------:R-:W-:Y:S01]  /*6100*/  FFMA R2, R73.reuse, R75, R2 ;  /* 0x0000004b49027223 */ /* 0x040fe20000000002 */
[C---:B------:R-:W-:Y:S01]  /*6110*/  FMUL R8, R70.reuse, R12 ;  /* 0x0000000c46087220 */ /* 0x040fe20000400000 */
[C---:B------:R-:W-:Y:S01]  /*6120*/  FMUL R9, R70.reuse, R13 ;  /* 0x0000000d46097220 */ /* 0x040fe20000400000 */
[C---:B------:R-:W-:Y:S01]  /*6130*/  FMUL R12, R70.reuse, R16 ;  /* 0x00000010460c7220 */ /* 0x040fe20000400000 */
[C---:B------:R-:W-:Y:S01]  /*6140*/  FMUL R13, R70.reuse, R17 ;  /* 0x00000011460d7220 */ /* 0x040fe20000400000 */
[C---:B------:R-:W-:Y:S01]  /*6150*/  FMUL R16, R70.reuse, R20 ;  /* 0x0000001446107220 */ /* 0x040fe20000400000 */
[C---:B------:R-:W-:Y:S01]  /*6160*/  FMUL R17, R70.reuse, R21 ;  /* 0x0000001546117220 */ /* 0x040fe20000400000 */
[--C-:B------:R-:W-:Y:S02]  /*6170*/  HADD2.F32 R93, -RZ, R94.reuse.H0_H0 ;  /* 0x2000005eff5d7230 */ /* 0x100fe40000004100 */
[C---:B------:R-:W-:Y:S01]  /*6180*/  FMUL R20, R70.reuse, R24 ;  /* 0x0000001846147220 */ /* 0x040fe20000400000 */
[----:B------:R-:W-:Y:S02]  /*6190*/  HADD2.F32 R94, -RZ, R94.H1_H1 ;  /* 0x3000005eff5e7230 */ /* 0x000fe40000004100 */
[C---:B------:R-:W-:Y:S01]  /*61a0*/  FMUL R21, R70.reuse, R25 ;  /* 0x0000001946157220 */ /* 0x040fe20000400000 */
[--C-:B------:R-:W-:Y:S02]  /*61b0*/  HADD2.F32 R97, -RZ, R98.reuse.H0_H0 ;  /* 0x20000062ff617230 */ /* 0x100fe40000004100 */
[C---:B------:R-:W-:Y:S01]  /*61c0*/  FMUL R24, R70.reuse, R28 ;  /* 0x0000001c46187220 */ /* 0x040fe20000400000 */
[----:B------:R-:W-:Y:S02]  /*61d0*/  HADD2.F32 R98, -RZ, R98.H1_H1 ;  /* 0x30000062ff627230 */ /* 0x000fe40000004100 */
[C---:B------:R-:W-:Y:S01]  /*61e0*/  FMUL R25, R70.reuse, R29 ;  /* 0x0000001d46197220 */ /* 0x040fe20000400000 */
[C---:B------:R-:W-:Y:S01]  /*61f0*/  FMUL R28, R70.reuse, R32 ;  /* 0x00000020461c7220 */ /* 0x040fe20000400000 */
[C---:B------:R-:W-:Y:S01]  /*6200*/  FMUL R29, R70.reuse, R33 ;  /* 0x00000021461d7220 */ /* 0x040fe20000400000 */
[C---:B------:R-:W-:Y:S01]  /*6210*/  FMUL R32, R70.reuse, R36 ;  /* 0x0000002446207220 */ /* 0x040fe20000400000 */
[----:B------:R-:W-:Y:S01]  /*6220*/  F2FP.F16.E4M3.UNPACK_B R96, R145.H1 ;  /* 0x00000091ff60723e */ /* 0x000fe200030006ff */
[C---:B------:R-:W-:Y:S01]  /*6230*/  FMUL R33, R70.reuse, R37 ;  /* 0x0000002546217220 */ /* 0x040fe20000400000 */
[C---:B------:R-:W-:Y:S01]  /*6240*/  FMUL R36, R70.reuse, R40 ;  /* 0x0000002846247220 */ /* 0x040fe20000400000 */
[----:B------:R-:W-:Y:S01]  /*6250*/  F2FP.F16.E4M3.UNPACK_B R100, R146.H1 ;  /* 0x00000092ff64723e */ /* 0x000fe200030006ff */
[C---:B------:R-:W-:Y:S01]  /*6260*/  FMUL R37, R70.reuse, R41 ;  /* 0x0000002946257220 */ /* 0x040fe20000400000 */
[C---:B------:R-:W-:Y:S01]  /*6270*/  FMUL R40, R70.reuse, R44 ;  /* 0x0000002c46287220 */ /* 0x040fe20000400000 */
[----:B------:R-:W-:Y:S01]  /*6280*/  F2FP.F16.E4M3.UNPACK_B R102, R147 ;  /* 0x00000093ff66723e */ /* 0x000fe200020006ff */
[C---:B------:R-:W-:Y:S01]  /*6290*/  FMUL R41, R70.reuse, R45 ;  /* 0x0000002d46297220 */ /* 0x040fe20000400000 */
[C---:B------:R-:W-:Y:S01]  /*62a0*/  FMUL R44, R70.reuse, R48 ;  /* 0x00000030462c7220 */ /* 0x040fe20000400000 */
[----:B------:R-:W-:Y:S01]  /*62b0*/  F2FP.F16.E4M3.UNPACK_B R104, R147.H1 ;  /* 0x00000093ff68723e */ /* 0x000fe200030006ff */
[C---:B------:R-:W-:Y:S01]  /*62c0*/  FMUL R45, R70.reuse, R49 ;  /* 0x00000031462d7220 */ /* 0x040fe20000400000 */
[--C-:B------:R-:W-:Y:S02]  /*62d0*/  HADD2.F32 R101, -RZ, R102.reuse.H0_H0 ;  /* 0x20000066ff657230 */ /* 0x100fe40000004100 */
[C---:B------:R-:W-:Y:S01]  /*62e0*/  FMUL R48, R70.reuse, R52 ;  /* 0x0000003446307220 */ /* 0x040fe20000400000 */
[----:B------:R-:W-:Y:S01]  /*62f0*/  F2FP.F16.E4M3.UNPACK_B R106, R148 ;  /* 0x00000094ff6a723e */ /* 0x000fe200020006ff */
[----:B------:R-:W-:Y:S02]  /*6300*/  HADD2.F32 R102, -RZ, R102.H1_H1 ;  /* 0x30000066ff667230 */ /* 0x000fe40000004100 */
[C---:B------:R-:W-:Y:S01]  /*6310*/  FMUL R49, R70.reuse, R53 ;  /* 0x0000003546317220 */ /* 0x040fe20000400000 */
[C---:B------:R-:W-:Y:S01]  /*6320*/  FMUL R52, R70.reuse, R56 ;  /* 0x0000003846347220 */ /* 0x040fe20000400000 */
[----:B------:R-:W-:Y:S01]  /*6330*/  F2FP.F16.E4M3.UNPACK_B R108, R148.H1 ;  /* 0x00000094ff6c723e */ /* 0x000fe200030006ff */
[--C-:B------:R-:W-:Y:S02]  /*6340*/  HADD2.F32 R105, -RZ, R106.reuse.H0_H0 ;  /* 0x2000006aff697230 */ /* 0x100fe40000004100 */
[C---:B------:R-:W-:Y:S01]  /*6350*/  FMUL R53, R70.reuse, R57 ;  /* 0x0000003946357220 */ /* 0x040fe20000400000 */
[----:B------:R-:W-:Y:S02]  /*6360*/  HADD2.F32 R106, -RZ, R106.H1_H1 ;  /* 0x3000006aff6a7230 */ /* 0x000fe40000004100 */
        /* <DEDUP_REMOVED lines=11> */
[C---:B------:R-:W-:Y:S01]  /*6420*/  FFMA R3, R73.reuse, R74, R3 ;  /* 0x0000004a49037223 */ /* 0x040fe20000000003 */
[----:B------:R-:W-:Y:S01]  /*6430*/  F2FP.F16.E4M3.UNPACK_B R116, R150.H1 ;  /* 0x00000096ff74723e */ /* 0x000fe200030006ff */
[--C-:B------:R-:W-:Y:S02]  /*6440*/  HADD2.F32 R113, -RZ, R114.reuse.H0_H0 ;  /* 0x20000072ff717230 */ /* 0x100fe40000004100 */
[C---:B------:R-:W-:Y:S01]  /*6450*/  FFMA R7, R73.reuse, R76, R7 ;  /* 0x0000004c49077223 */ /* 0x040fe20000000007 */
[C---:B------:R-:W-:Y:S01]  /*6460*/  FFMA R4, R73.reuse, R77, R4 ;  /* 0x0000004d49047223 */ /* 0x040fe20000000004 */
[----:B------:R-:W-:Y:S01]  /*6470*/  F2FP.F16.E4M3.UNPACK_B R118, R151 ;  /* 0x00000097ff76723e */ /* 0x000fe200020006ff */
[----:B------:R-:W-:Y:S01]  /*6480*/  FFMA R5, R73, R78, R5 ;  /* 0x0000004e49057223 */ /* 0x000fe20000000005 */
[----:B------:R-:W-:Y:S01]  /*6490*/  HADD2.F32 R114, -RZ, R114.H1_H1 ;  /* 0x30000072ff727230 */ /* 0x000fe20000004100 */
[----:B------:R-:W-:Y:S01]  /*64a0*/  F2FP.SATFINITE.E4M3.F32.PACK_AB_MERGE_C R173, R7, R3, RZ ;  /* 0x0000000307ad723e */ /* 0x000fe200048070ff */
[C---:B------:R-:W-:Y:S01]  /*64b0*/  FMUL R6, R70.reuse, R10 ;  /* 0x0000000a46067220 */ /* 0x040fe20000400000 */
[--C-:B------:R-:W-:Y:S02]  /*64c0*/  HADD2.F32 R117, -RZ, R118.reuse.H0_H0 ;  /* 0x20000076ff757230 */ /* 0x100fe40000004100 */
[----:B------:R-:W-:Y:S01]  /*64d0*/  FMUL R11, R70, R11 ;  /* 0x0000000b460b7220 */ /* 0x000fe20000400000 */
[----:B------:R-:W-:Y:S01]  /*64e0*/  F2FP.SATFINITE.E4M3.F32.PACK_AB_MERGE_C R172, R2, R0, R173 ;  /* 0x0000000002ac723e */ /* 0x000fe200048070ad */
[C---:B------:R-:W-:Y:S01]  /*64f0*/  FFMA R6, R73.reuse, R79, R6 ;  /* 0x0000004f49067223 */ /* 0x040fe20000000006 */
[----:B------:R-:W-:Y:S02]  /*6500*/  HADD2.F32 R118, -RZ, R118.H1_H1 ;  /* 0x30000076ff767230 */ /* 0x000fe40000004100 */
[C---:B------:R-:W-:Y:S01]  /*6510*/  FFMA R11, R73.reuse, R80, R11 ;  /* 0x00000050490b7223 */ /* 0x040fe2000000000b */
[C---:B------:R-:W-:Y:S01]  /*6520*/  FFMA R8, R73.reuse, R81, R8 ;  /* 0x0000005149087223 */ /* 0x040fe20000000008 */
[----:B------:R-:W-:Y:S01]  /*6530*/  F2FP.F16.E4M3.UNPACK_B R120, R151.H1 ;  /* 0x00000097ff78723e */ /* 0x000fe200030006ff */
[----:B------:R-:W-:Y:S01]  /*6540*/  FFMA R9, R73, R82, R9 ;  /* 0x0000005249097223 */ /* 0x000fe20000000009 */
[C---:B------:R-:W-:Y:S01]  /*6550*/  FMUL R10, R70.reuse, R14 ;  /* 0x0000000e460a7220 */ /* 0x040fe20000400000 */
[----:B------:R-:W-:Y:S01]  /*6560*/  F2FP.F16.E4M3.UNPACK_B R122, R152 ;  /* 0x00000098ff7a723e */ /* 0x000fe200020006ff */
[C---:B------:R-:W-:Y:S01]  /*6570*/  FMUL R15, R70.reuse, R15 ;  /* 0x0000000f460f7220 */ /* 0x040fe20000400000 */
[----:B------:R-:W-:Y:S01]  /*6580*/  HADD2.F32 R87, -RZ, R88.H0_H0 ;  /* 0x20000058ff577230 */ /* 0x000fe20000004100 */
[----:B------:R-:W-:Y:S01]  /*6590*/  F2FP.SATFINITE.E4M3.F32.PACK_AB_MERGE_C R174, R11, R6, RZ ;  /* 0x000000060bae723e */ /* 0x000fe200048070ff */
[C---:B------:R-:W-:Y:S01]  /*65a0*/  FFMA R10, R73.reuse, R83, R10 ;  /* 0x00000053490a7223 */ /* 0x040fe2000000000a */
[C---:B------:R-:W-:Y:S01]  /*65b0*/  FFMA R15, R73.reuse, R84, R15 ;  /* 0x00000054490f7223 */ /* 0x040fe2000000000f */
[C---:B------:R-:W-:Y:S01]  /*65c0*/  FFMA R12, R73.reuse, R85, R12 ;  /* 0x00000055490c7223 */ /* 0x040fe2000000000c */
[----:B------:R-:W-:Y:S01]  /*65d0*/  F2FP.F16.E4M3.UNPACK_B R124, R152.H1 ;  /* 0x00000098ff7c723e */ /* 0x000fe200030006ff */
[----:B------:R-:W-:Y:S01]  /*65e0*/  FFMA R13, R73, R86, R13 ;  /* 0x00000056490d7223 */ /* 0x000fe2000000000d */
[----:B------:R-:W-:Y:S01]  /*65f0*/  F2FP.SATFINITE.E4M3.F32.PACK_AB_MERGE_C R173, R5, R4, R174 ;  /* 0x0000000405ad723e */ /* 0x000fe200048070ae */
[--C-:B------:R-:W-:Y:S01]  /*6600*/  HADD2.F32 R121, -RZ, R122.reuse.H0_H0 ;  /* 0x2000007aff797230 */ /* 0x100fe20000004100 */
[----:B------:R-:W-:Y:S01]  /*6610*/  F2FP.SATFINITE.E4M3.F32.PACK_AB_MERGE_C R174, R15, R10, RZ ;  /* 0x0000000a0fae723e */ /* 0x000fe200048070ff */
[----:B------:R-:W-:Y:S02]  /*6620*/  HADD2.F32 R122, -RZ, R122.H1_H1 ;  /* 0x3000007aff7a7230 */ /* 0x000fe40000004100 */
[C---:B------:R-:W-:Y:S01]  /*6630*/  FMUL R14, R70.reuse, R18 ;  /* 0x00000012460e7220 */ /* 0x040fe20000400000 */
[----:B------:R-:W-:Y:S01]  /*6640*/  HADD2.F32 R88, -RZ, R88.H1_H1 ;  /* 0x30000058ff587230 */ /* 0x000fe20000004100 */
[----:B------:R-:W-:Y:S01]  /*6650*/  F2FP.SATFINITE.E4M3.F32.PACK_AB_MERGE_C R174, R9, R8, R174 ;  /* 0x0000000809ae723e */ /* 0x000fe200048070ae */
[C---:B------:R-:W-:Y:S01]  /*6660*/  FMUL R19, R70.reuse, R19 ;  /* 0x0000001346137220 */ /* 0x040fe20000400000 */
[--C-:B------:R-:W-:Y:S02]  /*6670*/  HADD2.F32 R91, -RZ, R92.reuse.H0_H0 ;  /* 0x2000005cff5b7230 */ /* 0x100fe40000004100 */
[C---:B------:R-:W-:Y:S01]  /*6680*/  FFMA R14, R73.reuse, R87, R14 ;  /* 0x00000057490e7223 */ /* 0x040fe2000000000e */
[----:B------:R-:W-:Y:S02]  /*6690*/  HADD2.F32 R92, -RZ, R92.H1_H1 ;  /* 0x3000005cff5c7230 */ /* 0x000fe40000004100 */
[C---:B------:R-:W-:Y:S01]  /*66a0*/  FFMA R19, R73.reuse, R88, R19 ;  /* 0x0000005849137223 */ /* 0x040fe20000000013 */
[C---:B------:R-:W-:Y:S01]  /*66b0*/  FFMA R16, R73.reuse, R89, R16 ;  /* 0x0000005949107223 */ /* 0x040fe20000000010 */
        /* <DEDUP_REMOVED lines=17> */
[----:B------:R1:W-:Y:S01]  /*67d0*/  STS.128 [R137+UR44+0x4200], R172 ;  /* 0x004200ac89007988 */ /* 0x0003e20008000c2c */
[----:B------:R-:W-:Y:S01]  /*67e0*/  F2FP.SATFINITE.E4M3.F32.PACK_AB_MERGE_C R180, R17, R16, R180 ;  /* 0x0000001011b4723e */ /* 0x000fe200048070b4 */
[C---:B------:R-:W-:Y:S01]  /*67f0*/  FFMA R22, R73.reuse, R95, R22 ;  /* 0x0000005f49167223 */ /* 0x040fe20000000016 */
[C---:B------:R-:W-:Y:S01]  /*6800*/  FMUL R27, R70.reuse, R27 ;  /* 0x0000001b461b7220 */ /* 0x040fe20000400000 */
[--C-:B------:R-:W-:Y:S02]  /*6810*/  HADD2.F32 R99, -RZ, R100.reuse.H0_H0 ;  /* 0x20000064ff637230 */ /* 0x100fe40000004100 */
[C---:B------:R-:W-:Y:S01]  /*6820*/  FMUL R26, R70.reuse, R30 ;  /* 0x0000001e461a7220 */ /* 0x040fe20000400000 */
[----:B------:R-:W-:Y:S02]  /*6830*/  HADD2.F32 R100, -RZ, R100.H1_H1 ;  /* 0x30000064ff647230 */ /* 0x000fe40000004100 */
[C---:B------:R-:W-:Y:S01]  /*6840*/  FFMA R27, R73.reuse, R96, R27 ;  /* 0x00000060491b7223 */ /* 0x040fe2000000001b */
[C---:B------:R-:W-:Y:S01]  /*6850*/  FFMA R24, R73.reuse, R97, R24 ;  /* 0x0000006149187223 */ /* 0x040fe20000000018 */
[C---:B------:R-:W-:Y:S01]  /*6860*/  FFMA R25, R73.reuse, R98, R25 ;  /* 0x0000006249197223 */ /* 0x040fe20000000019 */
[----:B------:R-:W-:Y:S01]  /*6870*/  F2FP.F16.E4M3.UNPACK_B R130, R154 ;  /* 0x0000009aff82723e */ /* 0x000fe200020006ff */
[----:B------:R-:W-:Y:S01]  /*6880*/  FFMA R26, R73, R99, R26 ;  /* 0x00000063491a7223 */ /* 0x000fe2000000001a */
[----:B------:R-:W-:Y:S01]  /*6890*/  F2FP.SATFINITE.E4M3.F32.PACK_AB_MERGE_C R181, R27, R22, RZ ;  /* 0x000000161bb5723e */ /* 0x000fe200048070ff */
[C---:B------:R-:W-:Y:S01]  /*68a0*/  FMUL R31, R70.reuse, R31 ;  /* 0x0000001f461f7220 */ /* 0x040fe20000400000 */
[--C-:B------:R-:W-:Y:S02]  /*68b0*/  HADD2.F32 R103, -RZ, R104.reuse.H0_H0 ;  /* 0x20000068ff677230 */ /* 0x100fe40000004100 */
[C---:B------:R-:W-:Y:S01]  /*68c0*/  FMUL R30, R70.reuse, R34 ;  /* 0x00000022461e7220 */ /* 0x040fe20000400000 */
[----:B------:R-:W-:Y:S01]  /*68d0*/  HADD2.F32 R104, -RZ, R104.H1_H1 ;  /* 0x30000068ff687230 */ /* 0x000fe20000004100 */
[----:B------:R-:W-:Y:S01]  /*68e0*/  F2FP.SATFINITE.E4M3.F32.PACK_AB_MERGE_C R181, R21, R20, R181 ;  /* 0x0000001415b5723e */ /* 0x000fe200048070b5 */
[C---:B------:R-:W-:Y:S01]  /*68f0*/  FFMA R31, R73.reuse, R100, R31 ;  /* 0x00000064491f7223 */ /* 0x040fe2000000001f */
[C---:B------:R-:W-:Y:S01]  /*6900*/  FFMA R28, R73.reuse, R101, R28 ;  /* 0x00000065491c7223 */ /* 0x040fe2000000001c */
[C---:B------:R-:W-:Y:S01]  /*6910*/  FFMA R29, R73.reuse, R102, R29 ;  /* 0x00000066491d7223 */ /* 0x040fe2000000001d */
[----:B------:R-:W-:Y:S01]  /*6920*/  F2FP.F16.E4M3.UNPACK_B R132, R154.H1 ;  /* 0x0000009aff84723e */ /* 0x000fe200030006ff */
[----:B------:R-:W-:Y:S01]  /*6930*/  FFMA R30, R73, R103, R30 ;  /* 0x00000067491e7223 */ /* 0x000fe2000000001e */
[----:B------:R-:W-:Y:S01]  /*6940*/  F2FP.SATFINITE.E4M3.F32.PACK_AB_MERGE_C R182, R31, R26, RZ ;  /* 0x0000001a1fb6723e */ /* 0x000fe200048070ff */
[----:B------:R-:W-:Y:S02]  /*6950*/  HADD2.F32 R129, -RZ, R130.H0_H0 ;  /* 0x20000082ff817230 */ /* 0x000fe40000004100 */
[C---:B------:R-:W-:Y:S01]  /*6960*/  FMUL R35, R70.reuse, R35 ;  /* 0x0000002346237220 */ /* 0x040fe20000400000 */
[----:B------:R-:W-:Y:S01]  /*6970*/  HADD2.F32 R107, -RZ, R108.H0_H0 ;  /* 0x2000006cff6b7230 */ /* 0x000fe20000004100 */
[----:B------:R-:W-:Y:S01]  /*6980*/  F2FP.SATFINITE.E4M3.F32.PACK_AB_MERGE_C R182, R25, R24, R182 ;  /* 0x0000001819b6723e */ /* 0x000fe200048070b6 */
[----:B------:R-:W-:Y:S02]  /*6990*/  HADD2.F32 R130, -RZ, R130.H1_H1 ;  /* 0x30000082ff827230 */ /* 0x000fe40000004100 */
[C---:B------:R-:W-:Y:S01]  /*69a0*/  FFMA R35, R73.reuse, R104, R35 ;  /* 0x0000006849237223 */ /* 0x040fe20000000023 */
[C---:B------:R-:W-:Y:S01]  /*69b0*/  FFMA R32, R73.reuse, R105, R32 ;  /* 0x0000006949207223 */ /* 0x040fe20000000020 */
[----:B------:R-:W-:Y:S01]  /*69c0*/  FFMA R33, R73, R106, R33 ;  /* 0x0000006a49217223 */ /* 0x000fe20000000021 */
[----:B------:R-:W-:Y:S02]  /*69d0*/  HADD2.F32 R108, -RZ, R108.H1_H1 ;  /* 0x3000006cff6c7230 */ /* 0x000fe40000004100 */
        /* <DEDUP_REMOVED lines=16> */
[----:B------:R1:W-:Y:S01]  /*6ae0*/  STS.128 [R179+0x4010], R180 ;  /* 0x004010b4b3007388 */ /* 0x0003e20000000c00 */
[----:B------:R-:W-:Y:S01]  /*6af0*/  F2FP.SATFINITE.E4M3.F32.PACK_AB_MERGE_C R188, R33, R32, R188 ;  /* 0x0000002021bc723e */ /* 0x000fe200048070bc */
[C---:B------:R-:W-:Y:S01]  /*6b00*/  FFMA R38, R73.reuse, R111, R38 ;  /* 0x0000006f49267223 */ /* 0x040fe20000000026 */
[C---:B------:R-:W-:Y:S01]  /*6b10*/  FMUL R43, R70.reuse, R43 ;  /* 0x0000002b462b7220 */ /* 0x040fe20000400000 */
[--C-:B------:R-:W-:Y:S02]  /*6b20*/  HADD2.F32 R115, -RZ, R116.reuse.H0_H0 ;  /* 0x20000074ff737230 */ /* 0x100fe40000004100 */
[----:B------:R-:W-:Y:S01]  /*6b30*/  FMUL R42, R70, R46 ;  /* 0x0000002e462a7220 */ /* 0x000fe20000400000 */
[----:B------:R-:W-:Y:S02]  /*6b40*/  HADD2.F32 R116, -RZ, R116.H1_H1 ;  /* 0x30000074ff747230 */ /* 0x000fe40000004100 */
[C---:B------:R-:W-:Y:S01]  /*6b50*/  FFMA R43, R73.reuse, R112, R43 ;  /* 0x00000070492b7223 */ /* 0x040fe2000000002b */
[C---:B------:R-:W-:Y:S01]  /*6b60*/  FFMA R40, R73.reuse, R113, R40 ;  /* 0x0000007149287223 */ /* 0x040fe20000000028 */
[C---:B------:R-:W-:Y:S01]  /*6b70*/  FFMA R41, R73.reuse, R114, R41 ;  /* 0x0000007249297223 */ /* 0x040fe20000000029 */
[----:B------:R-:W-:Y:S01]  /*6b80*/  ISETP.NE.AND P0, PT, R178, RZ, PT ;  /* 0x000000ffb200720c */ /* 0x000fe20003f05270 */
        /* <DEDUP_REMOVED lines=10> */
[C---:B------:R-:W-:Y:S01]  /*6c30*/  FMUL R51, R70.reuse, R51 ;  /* 0x0000003346337220 */ /* 0x040fe20000400000 */
[--C-:B------:R-:W-:Y:S02]  /*6c40*/  HADD2.F32 R123, -RZ, R124.reuse.H0_H0 ;  /* 0x2000007cff7b7230 */ /* 0x100fe40000004100 */
[C---:B------:R-:W-:Y:S01]  /*6c50*/  FFMA R46, R73.reuse, R119, R46 ;  /* 0x00000077492e7223 */ /* 0x040fe2000000002e */
[----:B------:R-:W-:Y:S02]  /*6c60*/  HADD2.F32 R124, -RZ, R124.H1_H1 ;  /* 0x3000007cff7c7230 */ /* 0x000fe40000004100 */
[C---:B------:R-:W-:Y:S01]  /*6c70*/  FMUL R50, R70.reuse, R54 ;  /* 0x0000003646327220 */ /* 0x040fe20000400000 */
[C---:B------:R-:W-:Y:S01]  /*6c80*/  FFMA R51, R73.reuse, R120, R51 ;  /* 0x0000007849337223 */ /* 0x040fe20000000033 */
[C---:B------:R-:W-:Y:S01]  /*6c90*/  FMUL R55, R70.reuse, R55 ;  /* 0x0000003746377220 */ /* 0x040fe20000400000 */
[C---:B------:R-:W-:Y:S01]  /*6ca0*/  FFMA R48, R73.reuse, R121, R48 ;  /* 0x0000007949307223 */ /* 0x040fe20000000030 */
[C---:B------:R-:W-:Y:S01]  /*6cb0*/  FFMA R49, R73.reuse, R122, R49 ;  /* 0x0000007a49317223 */ /* 0x040fe20000000031 */
        /* <DEDUP_REMOVED lines=20> */
[----:B------:R-:W-:Y:S01]  /*6e00*/  FFMA R63, R73, R132, R63 ;  /* 0x00000084493f7223 */ /* 0x000fe2000000003f */
[----:B------:R-:W-:Y:S01]  /*6e10*/  FMUL R67, R70, R67 ;  /* 0x0000004346437220 */ /* 0x000fe20000400000 */
[----:B------:R-:W-:Y:S01]  /*6e20*/  F2FP.SATFINITE.E4M3.F32.PACK_AB_MERGE_C R190, R47, R42, RZ ;  /* 0x0000002a2fbe723e */ /* 0x000fe200048070ff */
[----:B------:R-:W-:Y:S01]  /*6e30*/  FFMA R60, R73, R133, R60 ;  /* 0x00000085493c7223 */ /* 0x000fe2000000003c */
[----:B------:R-:W-:Y:S01]  /*6e40*/  F2FP.SATFINITE.E4M3.F32.PACK_AB_MERGE_C R191, R51, R46, RZ ;  /* 0x0000002e33bf723e */ /* 0x000fe200048070ff */
[C---:B------:R-:W-:Y:S01]  /*6e50*/  FFMA R61, R73.reuse, R134, R61 ;  /* 0x00000086493d7223 */ /* 0x040fe2000000003d */
[C---:B------:R-:W-:Y:S01]  /*6e60*/  FFMA R62, R73.reuse, R135, R62 ;  /* 0x00000087493e7223 */ /* 0x040fe2000000003e */
[----:B------:R-:W-:Y:S01]  /*6e70*/  FFMA R67, R73, R136, R67 ;  /* 0x0000008849437223 */ /* 0x000fe20000000043 */
[----:B------:R-:W-:Y:S02]  /*6e80*/  F2FP.SATFINITE.E4M3.F32.PACK_AB_MERGE_C R190, R41, R40, R190 ;  /* 0x0000002829be723e */ /* 0x000fe400048070be */
[----:B------:R-:W-:Y:S02]  /*6e90*/  F2FP.SATFINITE.E4M3.F32.PACK_AB_MERGE_C R191, R45, R44, R191 ;  /* 0x0000002c2dbf723e */ /* 0x000fe400048070bf */
[----:B------:R-:W-:Y:S02]  /*6ea0*/  F2FP.SATFINITE.E4M3.F32.PACK_AB_MERGE_C R196, R55, R50, RZ ;  /* 0x0000003237c4723e */ /* 0x000fe400048070ff */
[----:B------:R-:W-:Y:S01]  /*6eb0*/  F2FP.SATFINITE.E4M3.F32.PACK_AB_MERGE_C R197, R59, R54, RZ ;  /* 0x000000363bc5723e */ /* 0x000fe200048070ff */
[----:B------:R1:W-:Y:S01]  /*6ec0*/  STS.128 [R185+0x4020], R188 ;  /* 0x004020bcb9007388 */ /* 0x0003e20000000c00 */
[----:B------:R-:W-:Y:S02]  /*6ed0*/  F2FP.SATFINITE.E4M3.F32.PACK_AB_MERGE_C R198, R63, R58, RZ ;  /* 0x0000003a3fc6723e */ /* 0x000fe400048070ff */
[----:B------:R-:W-:Y:S02]  /*6ee0*/  F2FP.SATFINITE.E4M3.F32.PACK_AB_MERGE_C R199, R67, R62, RZ ;  /* 0x0000003e43c7723e */ /* 0x000fe400048070ff */
[----:B------:R-:W-:Y:S02]  /*6ef0*/  F2FP.SATFINITE.E4M3.F32.PACK_AB_MERGE_C R196, R49, R48, R196 ;  /* 0x0000003031c4723e */ /* 0x000fe400048070c4 */
[----:B------:R-:W-:Y:S02]  /*6f00*/  F2FP.SATFINITE.E4M3.F32.PACK_AB_MERGE_C R197, R53, R52, R197 ;  /* 0x0000003435c5723e */ /* 0x000fe400048070c5 */
[----:B------:R-:W-:Y:S02]  /*6f10*/  F2FP.SATFINITE.E4M3.F32.PACK_AB_MERGE_C R198, R57, R56, R198 ;  /* 0x0000003839c6723e */ /* 0x000fe400048070c6 */
[----:B------:R-:W-:Y:S02]  /*6f20*/  F2FP.SATFINITE.E4M3.F32.PACK_AB_MERGE_C R199, R61, R60, R199 ;  /* 0x0000003c3dc7723e */ /* 0x000fe400048070c7 */
[----:B------:R-:W-:Y:S02]  /*6f30*/  LEA R193, R166, UR44, 0x3 ;  /* 0x0000002ca6c17c11 */ /* 0x000fe4000f8e18ff */
[----:B------:R-:W-:Y:S01]  /*6f40*/  @P6 SHF.L.U32 R204, R165, 0x1f, RZ ;  /* 0x0000001fa5cc6819 */ /* 0x000fe200000006ff */
[----:B------:R1:W-:Y:S01]  /*6f50*/  STS.128 [R184+0x4010], R196 ;  /* 0x004010c4b8007388 */ /* 0x0003e20000000c00 */
[----:B------:R-:W-:Y:S01]  /*6f60*/  @!PT LDS RZ, [RZ] ;  /* 0x00000000fffff984 */ /* 0x000fe20000000800 */
[----:B------:R-:W-:Y:S01]  /*6f70*/  @!PT LDS RZ, [RZ] ;  /* 0x00000000fffff984 */ /* 0x000fe20000000800 */
[----:B------:R-:W-:Y:S01]  /*6f80*/  @!PT LDS RZ, [RZ] ;  /* 0x00000000fffff984 */ /* 0x000fe20000000800 */
[----:B------:R-:W-:Y:S01]  /*6f90*/  @!PT LDS RZ, [RZ] ;  /* 0x00000000fffff984 */ /* 0x000fe20000000800 */
[----:B------:R2:W-:Y:S07]  /*6fa0*/  MEMBAR.ALL.CTA ;  /* 0x0000000000007992 */ /* 0x0005ee0000008000 */
[----:B--2---:R-:W2:Y:S02]  /*6fb0*/  FENCE.VIEW.ASYNC.S ;  /* 0x00000000000073c6 */ /* 0x004ea40000000000 */
[----:B--2---:R-:W-:Y:S06]  /*6fc0*/  BAR.SYNC.DEFER_BLOCKING 0x1, 0x80 ;  /* 0x0042000000007b1d */ /* 0x004fec0000010000 */
[----:B------:R-:W-:Y:S05]  /*6fd0*/  @P0 BRA `(.L_x_103) ;  /* 0x0000000000280947 */ /* 0x000fea0003800000 */
[----:B------:R-:W2:Y:S01]  /*6fe0*/  LDCU.64 UR6, c[0x0][0x348] ;  /* 0x00006900ff0677ac */ /* 0x000ea20008000a00 */
[----:B------:R-:W-:Y:S01]  /*6ff0*/  UIADD3 UR4, UPT, UPT, UR44, 0x4200, URZ ;  /* 0x000042002c047890 */ /* 0x000fe2000fffe0ff */
[----:B------:R-:W-:Y:S05]  /*7000*/  UMOV UR51, UR36 ;  /* 0x0000002400337c82 */ /* 0x000fea0008000000 */
[----:B------:R-:W-:Y:S04]  /*7010*/  MOV R177, UR4 ;  /* 0x0000000400b17c02 */ /* 0x000fe80008000f00 */
[----:B------:R-:W-:Y:S01]  /*7020*/  R2UR UR48, R177 ;  /* 0x00000000b13072ca */ /* 0x000fe200000e0000 */
[----:B--2---:R-:W-:Y:S04]  /*7030*/  UIADD3 UR4, UP0, UPT, UR6, 0x680, URZ ;  /* 0x0000068006047890 */ /* 0x004fe8000ff1e0ff */
[----:B------:R-:W-:Y:S09]  /*7040*/  UIADD3.X UR5, UPT, UPT, URZ, UR7, URZ, UP0, !UPT ;  /* 0x00000007ff057290 */ /* 0x000ff200087fe4ff */
[----:B------:R2:W-:Y:S01]  /*7050*/  UTMASTG.3D [UR48], [UR4] ;  /* 0x00000030040073b5 */ /* 0x0005e20008010000 */
[----:B------:R0:W-:Y:S01]  /*7060*/  UTMACMDFLUSH ;  /* 0x00000000000079b7 */ /* 0x0001e20000000000 */
[----:B--2---:R-:W-:Y:S04]  /*7070*/  DEPBAR.LE SB0, 0x1 ;  /* 0x000080400000791a */ /* 0x004fe80000000000 */
.L_x_103:
[----:B------:R-:W-:Y:S05]  /*7080*/  BSYNC.RECONVERGENT B0 ;  /* 0x0000000000007941 */ /* 0x000fea0003800200 */
.L_x_102:
[----:B------:R-:W-:Y:S06]  /*7090*/  BAR.SYNC.DEFER_BLOCKING 0x1, 0x80 ;  /* 0x0042000000007b1d */ /* 0x000fec0000010000 */
[----:B------:R-:W2:Y:S01]  /*70a0*/  @P6 SYNCS.PHASECHK.TRANS64.TRYWAIT P0, [R193+URZ+0x40], R204 ;  /* 0x000040ccc10065a7 */ /* 0x000ea200080011ff */
[----:B------:R-:W-:Y:S01]  /*70b0*/  BSSY B1, `(.L_x_104) ;  /* 0x0000023000017945 */ /* 0x000fe20003800000 */
[----:B--2---:R-:W-:Y:S03]  /*70c0*/  @P6 SEL R187, RZ, 0x1, !P0 ;  /* 0x00000001ffbb6807 */ /* 0x004fe60004000000 */
[----:B------:R-:W-:Y:S05]  /*70d0*/  @!P6 BRA `(.L_x_105) ;  /* 0x000000000080e947 */ /* 0x000fea0003800000 */
[----:B------:R-:W-:Y:S01]  /*70e0*/  ISETP.NE.AND P1, PT, R192, RZ, PT ;  /* 0x000000ffc000720c */ /* 0x000fe20003f25270 */
[----:B------:R-:W-:Y:S01]  /*70f0*/  BSSY B0, `(.L_x_106) ;  /* 0x000000a000007945 */ /* 0x000fe20003800000 */
[----:B------:R-:W-:Y:S11]  /*7100*/  ISETP.NE.AND P0, PT, R187, RZ, PT ;  /* 0x000000ffbb00720c */ /* 0x000ff60003f05270 */
[----:B------:R-:W-:Y:S04]  /*7110*/  @P1 IMAD R3, R166, 0x2000, R171 ;  /* 0x00002000a6031824 */ /* 0x000fe800078e02ab */
[C---:B------:R-:W-:Y:S01]  /*7120*/  @P1 IMAD.IADD R5, R3.reuse, 0x1, R194 ;  /* 0x0000000103051824 */ /* 0x040fe200078e02c2 */
[----:B------:R-:W-:Y:S03]  /*7130*/  @P1 IADD3 R202, PT, PT, R3, R202, RZ ;  /* 0x000000ca03ca1210 */ /* 0x000fe60007ffe0ff */
[----:B------:R-:W-:Y:S01]  /*7140*/  @P1 IMAD.IADD R200, R200, 0x1, R5 ;  /* 0x00000001c8c81824 */ /* 0x000fe200078e0205 */
[----:B------:R-:W-:Y:S06]  /*7150*/  @P0 BRA `(.L_x_107) ;  /* 0x00000000000c0947 */ /* 0x000fec0003800000 */
[----:B------:R-:W-:Y:S04]  /*7160*/  SHF.L.U32 R0, R165, 0x1f, RZ ;  /* 0x0000001fa5007819 */ /* 0x000fe800000006ff */
[----:B------:R-:W2:Y:S02]  /*7170*/  SYNCS.PHASECHK.TRANS64.TRYWAIT P0, [R193+URZ+0x40], R0 ;  /* 0x00004000c10075a7 */ /* 0x000ea400080011ff */
[----:B--2---:R-:W-:Y:S05]  /*7180*/  @!P0 BRA `(.L_x_108) ;  /* 0x0000001c00c08947 */ /* 0x004fea0003800000 */
.L_x_107:
[----:B------:R-:W-:Y:S05]  /*7190*/  BSYNC B0 ;  /* 0x0000000000007941 */ /* 0x000fea0003800000 */
.L_x_106:
[----:B------:R-:W-:Y:S01]  /*71a0*/  ISETP.NE.AND P0, PT, R192, RZ, PT ;  /* 0x000000ffc000720c */ /* 0x000fe20003f05270 */
[----:B--2---:R-:W-:Y:S02]  /*71b0*/  VIADD R193, R193, 0x50 ;  /* 0x00000050c1c17836 */ /* 0x004fe40000000000 */
[----:B------:R-:W-:Y:S02]  /*71c0*/  IMAD.U32 R0, RZ, RZ, UR45 ;  /* 0x0000002dff007e24 */ /* 0x000fe4000f8e00ff */
[----:B------:R-:W-:Y:S03]  /*71d0*/  VIADD R166, R166, 0x1 ;  /* 0x00000001a6a67836 */ /* 0x000fe60000000000 */
[----:B------:R-:W-:Y:S05]  /*71e0*/  PRMT R0, R0, 0x654, R193 ;  /* 0x0000065400007816 */ /* 0x000fea00000000c1 */
[----:B------:R2:W3:Y:S04]  /*71f0*/  @P0 LDS.128 R140, [R3] ;  /* 0x00000000038c0984 */ /* 0x0004e80000000c00 */
[----:B------:R2:W4:Y:S04]  /*7200*/  @P0 LDS.128 R144, [R5+0x10] ;  /* 0x0000100005900984 */ /* 0x0005280000000c00 */
        /* <DEDUP_REMOVED lines=12> */
[----:B--234-:R-:W-:Y:S02]  /*72d0*/  LOP3.LUT R165, R165, R0, RZ, 0x3c, !PT ;  /* 0x00000000a5a57212 */ /* 0x01cfe400078e3cff */
.L_x_105:
[----:B------:R-:W-:Y:S05]  /*72e0*/  BSYNC B1 ;  /* 0x0000000000017941 */ /* 0x000fea0003800000 */
.L_x_104:
[----:B------:R-:W-:Y:S05]  /*72f0*/  VIADD R0, R71, 0x40 ;  /* 0x0000004047007836 */ /* 0x000fea0000000000 */
[----:B------:R-:W-:Y:S04]  /*7300*/  SHF.R.U32.HI R0, RZ, 0x15, R0 ;  /* 0x00000015ff007819 */ /* 0x000fe80000011600 */
[----:B------:R-:W-:Y:S11]  /*7310*/  LOP3.LUT P0, RZ, R0, 0x3, R159, 0x48, !PT ;  /* 0x0000000300ff7812 */ /* 0x000ff6000780489f */
[----:B------:R-:W-:Y:S02]  /*7320*/  @!UPT UIADD3 URZ, UPT, UPT, URZ, URZ, URZ ;  /* 0x000000fffffff290 */ /* 0x000fe4000fffe0ff */
        /* <DEDUP_REMOVED lines=8> */
[----:B------:R-:W5:Y:S01]  /*73b0*/  LDCU.64 UR4, c[0x4][0x10] ;  /* 0x01000200ff0477ac */ /* 0x000f620008000a00 */
[----:B--2---:R-:W-:Y:S01]  /*73c0*/  MOV R5, UR9 ;  /* 0x0000000900057c02 */ /* 0x004fe20008000f00 */
[----:B------:R-:W-:Y:S01]  /*73d0*/  IMAD.U32 R4, RZ, RZ, UR8 ;  /* 0x00000008ff047e24 */ /* 0x000fe2000f8e00ff */
[----:B---3--:R-:W-:Y:S01]  /*73e0*/  MOV R7, UR7 ;  /* 0x0000000700077c02 */ /* 0x008fe20008000f00 */
[----:B------:R-:W-:Y:S01]  /*73f0*/  IMAD.U32 R6, RZ, RZ, UR6 ;  /* 0x00000006ff067e24 */ /* 0x000fe2000f8e00ff */
[----:B-----5:R-:W-:Y:S01]  /*7400*/  MOV R11, UR5 ;  /* 0x00000005000b7c02 */ /* 0x020fe20008000f00 */
[----:B------:R-:W-:Y:S02]  /*7410*/  IMAD.U32 R10, RZ, RZ, UR4 ;  /* 0x00000004ff0a7e24 */ /* 0x000fe4000f8e00ff */
[----:B------:R-:W-:Y:S07]  /*7420*/  LEPC R20, `(.L_x_109) ;  /* 0x000000001014794e */ /* 0x000fee0000000000 */
[----:B-1--4-:R-:W-:Y:S05]  /*7430*/  CALL.ABS.NOINC R2 ;  /* 0x0000000002007343 */ /* 0x012fea0003c00000 */
.L_x_109:
[----:B------:R-:W-:Y:S01]  /*7440*/  ISETP.NE.AND P0, PT, R178, RZ, PT ;  /* 0x000000ffb200720c */ /* 0x000fe20003f05270 */
[----:B------:R-:W-:Y:S05]  /*7450*/  WARPSYNC.ALL ;  /* 0x0000000000007948 */ /* 0x000fea0003800000 */
[----:B------:R-:W-:Y:S01]  /*7460*/  R2UR UR4, R71 ;  /* 0x00000000470472ca */ /* 0x000fe200000e0000 */
[----:B------:R-:W-:Y:S01]  /*7470*/  BSSY.RECONVERGENT B0, `(.L_x_110) ;  /* 0x000011e000007945 */ /* 0x000fe20003800200 */
[----:B------:R-:W-:Y:S02]  /*7480*/  F2FP.F16.E4M3.UNPACK_B R11, R141 ;  /* 0x0000008dff0b723e */ /* 0x000fe400020006ff */
[----:B------:R-:W-:Y:S02]  /*7490*/  F2FP.F16.E4M3.UNPACK_B R10, R142 ;  /* 0x0000008eff0a723e */ /* 0x000fe400020006ff */
[----:B------:R-:W-:Y:S01]  /*74a0*/  F2FP.F16.E4M3.UNPACK_B R9, R143 ;  /* 0x0000008fff09723e */ /* 0x000fe200020006ff */
[--C-:B------:R-:W-:Y:S01]  /*74b0*/  HADD2.F32 R74, -RZ, R11.reuse.H0_H0 ;  /* 0x2000000bff4a7230 */ /* 0x100fe20000004100 */
[----:B------:R-:W-:Y:S01]  /*74c0*/  F2FP.F16.E4M3.UNPACK_B R8, R144 ;  /* 0x00000090ff08723e */ /* 0x000fe200020006ff */
[----:B------:R-:W-:Y:S01]  /*74d0*/  HADD2.F32 R76, -RZ, R11.H1_H1 ;  /* 0x3000000bff4c7230 */ /* 0x000fe20000004100 */
[----:B------:R-:W-:Y:S01]  /*74e0*/  F2FP.F16.E4M3.UNPACK_B R7, R145 ;  /* 0x00000091ff07723e */ /* 0x000fe200020006ff */
[--C-:B------:R-:W-:Y:S01]  /*74f0*/  HADD2.F32 R77, -RZ, R10.reuse.H0_H0 ;  /* 0x2000000aff4d7230 */ /* 0x100fe20000004100 */
[----:B------:R-:W-:Y:S01]  /*7500*/  F2FP.F16.E4M3.UNPACK_B R6, R146 ;  /* 0x00000092ff06723e */ /* 0x000fe200020006ff */
[----:B------:R-:W-:Y:S01]  /*7510*/  HADD2.F32 R80, -RZ, R10.H1_H1 ;  /* 0x3000000aff507230 */ /* 0x000fe20000004100 */
[----:B------:R-:W-:Y:S01]  /*7520*/  F2FP.F16.E4M3.UNPACK_B R5, R147 ;  /* 0x00000093ff05723e */ /* 0x000fe200020006ff */
[--C-:B------:R-:W-:Y:S01]  /*7530*/  HADD2.F32 R81, -RZ, R9.reuse.H0_H0 ;  /* 0x20000009ff517230 */ /* 0x100fe20000004100 */
[----:B-1----:R-:W-:Y:S01]  /*7540*/  F2FP.F16.E4M3.UNPACK_B R4, R148 ;  /* 0x00000094ff04723e */ /* 0x002fe200020006ff */
[----:B------:R-:W-:Y:S01]  /*7550*/  HADD2.F32 R84, -RZ, R9.H1_H1 ;  /* 0x30000009ff547230 */ /* 0x000fe20000004100 */
[-C--:B------:R-:W-:Y:S01]  /*7560*/  F2FP.F16.E4M3.UNPACK_B R2, R140.reuse ;  /* 0x0000008cff02723e */ /* 0x080fe200020006ff */
[--C-:B------:R-:W-:Y:S01]  /*7570*/  HADD2.F32 R85, -RZ, R8.reuse.H0_H0 ;  /* 0x20000008ff557230 */ /* 0x100fe20000004100 */
[----:B------:R-:W-:Y:S01]  /*7580*/  F2FP.F16.E4M3.UNPACK_B R140, R140.H1 ;  /* 0x0000008cff8c723e */ /* 0x000fe200030006ff */
[----:B------:R-:W-:Y:S01]  /*7590*/  HADD2.F32 R87, -RZ, R8.H1_H1 ;  /* 0x30000008ff577230 */ /* 0x000fe20000004100 */
[----:B------:R-:W-:Y:S01]  /*75a0*/  F2FP.F16.E4M3.UNPACK_B R141, R141.H1 ;  /* 0x0000008dff8d723e */ /* 0x000fe200030006ff */
[--C-:B------:R-:W-:Y:S01]  /*75b0*/  HADD2.F32 R90, -RZ, R7.reuse.H0_H0 ;  /* 0x20000007ff5a7230 */ /* 0x100fe20000004100 */
[----:B------:R-:W-:Y:S01]  /*75c0*/  F2FP.F16.E4M3.UNPACK_B R142, R142.H1 ;  /* 0x0000008eff8e723e */ /* 0x000fe200030006ff */
[----:B------:R-:W-:Y:S01]  /*75d0*/  HADD2.F32 R91, -RZ, R7.H1_H1 ;  /* 0x30000007ff5b7230 */ /* 0x000fe20000004100 */
[----:B------:R-:W-:Y:S01]  /*75e0*/  F2FP.F16.E4M3.UNPACK_B R143, R143.H1 ;  /* 0x0000008fff8f723e */ /* 0x000fe200030006ff */
[--C-:B------:R-:W-:Y:S01]  /*75f0*/  HADD2.F32 R94, -RZ, R6.reuse.H0_H0 ;  /* 0x20000006ff5e7230 */ /* 0x100fe20000004100 */
[----:B------:R-:W-:Y:S01]  /*7600*/  R2UR UR5, R186 ;  /* 0x00000000ba0572ca */ /* 0x000fe200000e0000 */
[----:B------:R-:W-:Y:S01]  /*7610*/  HADD2.F32 R95, -RZ, R6.H1_H1 ;  /* 0x30000006ff5f7230 */ /* 0x000fe20000004100 */
        /* <DEDUP_REMOVED lines=9> */
[----:B------:R-:W1:Y:S01]  /*76b0*/  LDTM.x64 R4, tmem[UR4+0x40] ;  /* 0x00004004000479ee */ /* 0x000e620008340000 */
[--C-:B------:R-:W-:Y:S01]  /*76c0*/  HADD2.F32 R0, -RZ, R2.reuse.H0_H0 ;  /* 0x20000002ff007230 */ /* 0x100fe20000004100 */
[----:B------:R-:W-:Y:S01]  /*76d0*/  NOP ;  /* 0x0000000000007918 */ /* 0x000fe20000000000 */
[----:B------:R-:W-:Y:S01]  /*76e0*/  UIADD3 UR4, UPT, UPT, UR5, 0xb0, URZ ;  /* 0x000000b005047890 */ /* 0x000fe2000fffe0ff */
[----:B------:R-:W-:Y:S01]  /*76f0*/  HADD2.F32 R2, -RZ, R2.H1_H1 ;  /* 0x30000002ff027230 */ /* 0x000fe20000004100 */
[----:B------:R-:W-:Y:S01]  /*7700*/  F2FP.F16.E4M3.UNPACK_B R127, R154 ;  /* 0x0000009aff7f723e */ /* 0x000fe200020006ff */
[----:B------:R-:W-:Y:S01]  /*7710*/  HADD2.F32 R78, -RZ, R141.H1_H1 ;  /* 0x3000008dff4e7230 */ /* 0x000fe20000004100 */
[----:B------:R-:W-:Y:S01]  /*7720*/  UPRMT UR4, UR45, 0x654, UR4 ;  /* 0x000006542d047896 */ /* 0x000fe20008000004 */
[--C-:B------:R-:W-:Y:S01]  /*7730*/  HADD2.F32 R106, -RZ, R107.reuse.H0_H0 ;  /* 0x2000006bff6a7230 */ /* 0x100fe20000004100 */
[----:B------:R-:W-:Y:S01]  /*7740*/  F2FP.F16.E4M3.UNPACK_B R130, R155 ;  /* 0x0000009bff82723e */ /* 0x000fe200020006ff */
[----:B------:R-:W-:Y:S01]  /*7750*/  HADD2.F32 R107, -RZ, R107.H1_H1 ;  /* 0x3000006bff6b7230 */ /* 0x000fe20000004100 */
[----:B------:R-:W-:Y:S01]  /*7760*/  F2FP.F16.E4M3.UNPACK_B R144, R144.H1 ;  /* 0x00000090ff90723e */ /* 0x000fe200030006ff */
[--C-:B------:R-:W-:Y:S01]  /*7770*/  HADD2.F32 R110, -RZ, R111.reuse.H0_H0 ;  /* 0x2000006fff6e7230 */ /* 0x100fe20000004100 */
[----:B------:R-:W-:Y:S01]  /*7780*/  F2FP.F16.E4M3.UNPACK_B R145, R145.H1 ;  /* 0x00000091ff91723e */ /* 0x000fe200030006ff */
[----:B------:R-:W-:Y:S01]  /*7790*/  HADD2.F32 R111, -RZ, R111.H1_H1 ;  /* 0x3000006fff6f7230 */ /* 0x000fe20000004100 */
[----:B------:R-:W-:Y:S01]  /*77a0*/  F2FP.F16.E4M3.UNPACK_B R146, R146.H1 ;  /* 0x00000092ff92723e */ /* 0x000fe200030006ff */
[----:B-1----:R-:W-:Y:S01]  /*77b0*/  SYNCS.ARRIVE.TRANS64.RED.A1T0 RZ, [UR4], RZ ;  /* 0x000000ffffff79a7 */ /* 0x002fe20008100404 */
[--C-:B------:R-:W-:Y:S01]  /*77c0*/  HADD2.F32 R114, -RZ, R115.reuse.H0_H0 ;  /* 0x20000073ff727230 */ /* 0x100fe20000004100 */
[----:B------:R-:W-:Y:S01]  /*77d0*/  F2FP.F16.E4M3.UNPACK_B R147, R147.H1 ;  /* 0x00000093ff93723e */ /* 0x000fe200030006ff */
[----:B------:R-:W-:Y:S01]  /*77e0*/  HADD2.F32 R115, -RZ, R115.H1_H1 ;  /* 0x30000073ff737230 */ /* 0x000fe20000004100 */
[----:B------:R-:W-:Y:S01]  /*77f0*/  F2FP.F16.E4M3.UNPACK_B R148, R148.H1 ;  /* 0x00000094ff94723e */ /* 0x000fe200030006ff */
[--C-:B------:R-:W-:Y:S01]  /*7800*/  HADD2.F32 R118, -RZ, R119.reuse.H0_H0 ;  /* 0x20000077ff767230 */ /* 0x100fe20000004100 */
[----:B------:R-:W-:Y:S01]  /*7810*/  F2FP.F16.E4M3.UNPACK_B R149, R149.H1 ;  /* 0x00000095ff95723e */ /* 0x000fe200030006ff */
[----:B------:R-:W-:Y:S02]  /*7820*/  HADD2.F32 R119, -RZ, R119.H1_H1 ;  /* 0x30000077ff777230 */ /* 0x000fe40000004100 */
[C---:B------:R-:W-:Y:S01]  /*7830*/  FMUL R4, R70.reuse, R4 ;  /* 0x0000000446047220 */ /* 0x040fe20000400000 */
[C---:B------:R-:W-:Y:S01]  /*7840*/  FMUL R5, R70.reuse, R5 ;  /* 0x0000000546057220 */ /* 0x040fe20000400000 */
[--C-:B------:R-:W-:Y:S02]  /*7850*/  HADD2.F32 R3, -RZ, R140.reuse.H0_H0 ;  /* 0x2000008cff037230 */ /* 0x100fe40000004100 */
        /* <DEDUP_REMOVED lines=9> */
[C---:B------:R-:W-:Y:S01]  /*78f0*/  FMUL R2, R70.reuse, R21 ;  /* 0x0000001546027220 */ /* 0x040fe20000400000 */
[C---:B------:R-:W-:Y:S01]  /*7900*/  FMUL R21, R70.reuse, R28 ;  /* 0x0000001c46157220 */ /* 0x040fe20000400000 */
[----:B------:R-:W-:Y:S02]  /*7910*/  HADD2.F32 R122, -RZ, R123.H0_H0 ;  /* 0x2000007bff7a7230 */ /* 0x000fe40000004100 */
[C---:B------:R-:W-:Y:S01]  /*7920*/  FMUL R6, R70.reuse, R6 ;  /* 0x0000000646067220 */ /* 0x040fe20000400000 */
[----:B------:R-:W-:Y:S02]  /*7930*/  HADD2.F32 R72, -RZ, R140.H1_H1 ;  /* 0x3000008cff487230 */ /* 0x000fe40000004100 */
[C---:B------:R-:W-:Y:S01]  /*7940*/  FMUL R7, R70.reuse, R7 ;  /* 0x0000000746077220 */ /* 0x040fe20000400000 */
[----:B------:R-:W-:Y:S02]  /*7950*/  HADD2.F32 R75, -RZ, R141.H0_H0 ;  /* 0x2000008dff4b7230 */ /* 0x000fe40000004100 */
[C---:B------:R-:W-:Y:S01]  /*7960*/  FFMA R6, R73.reuse, R3, R6 ;  /* 0x0000000349067223 */ /* 0x040fe20000000006 */
[----:B------:R-:W-:Y:S02]  /*7970*/  HADD2.F32 R123, -RZ, R123.H1_H1 ;  /* 0x3000007bff7b7230 */ /* 0x000fe40000004100 */
[C---:B------:R-:W-:Y:S01]  /*7980*/  FFMA R7, R73.reuse, R72, R7 ;  /* 0x0000004849077223 */ /* 0x040fe20000000007 */
[C---:B------:R-:W-:Y:S01]  /*7990*/  FFMA R8, R73.reuse, R74, R8 ;  /* 0x0000004a49087223 */ /* 0x040fe20000000008 */
[----:B------:R-:W-:Y:S01]  /*79a0*/  FFMA R9, R73, R76, R9 ;  /* 0x0000004c49097223 */ /* 0x000fe20000000009 */
[--C-:B------:R-:W-:Y:S02]  /*79b0*/  HADD2.F32 R126, -RZ, R127.reuse.H0_H0 ;  /* 0x2000007fff7e7230 */ /* 0x100fe40000004100 */
[C---:B------:R-:W-:Y:S01]  /*79c0*/  FMUL R10, R70.reuse, R10 ;  /* 0x0000000a460a7220 */ /* 0x040fe20000400000 */
[----:B------:R-:W-:Y:S01]  /*79d0*/  F2FP.SATFINITE.E4M3.F32.PACK_AB_MERGE_C R76, R7, R6, RZ ;  /* 0x00000006074c723e */ /* 0x000fe200048070ff */
[C---:B------:R-:W-:Y:S01]  /*79e0*/  FMUL R7, R70.reuse, R24 ;  /* 0x0000001846077220 */ /* 0x040fe20000400000 */
[----:B------:R-:W-:Y:S02]  /*79f0*/  HADD2.F32 R127, -RZ, R127.H1_H1 ;  /* 0x3000007fff7f7230 */ /* 0x000fe40000004100 */
[C---:B------:R-:W-:Y:S01]  /*7a00*/  FFMA R10, R73.reuse, R75, R10 ;  /* 0x0000004b490a7223 */ /* 0x040fe2000000000a */
[----:B------:R-:W-:Y:S02]  /*7a10*/  HADD2.F32 R72, -RZ, R130.H0_H0 ;  /* 0x20000082ff487230 */ /* 0x000fe40000004100 */
[C---:B------:R-:W-:Y:S01]  /*7a20*/  FMUL R11, R70.reuse, R11 ;  /* 0x0000000b460b7220 */ /* 0x040fe20000400000 */
[--C-:B------:R-:W-:Y:S02]  /*7a30*/  HADD2.F32 R79, -RZ, R142.reuse.H0_H0 ;  /* 0x2000008eff4f7230 */ /* 0x100fe40000004100 */
[C---:B------:R-:W-:Y:S01]  /*7a40*/  FMUL R14, R70.reuse, R14 ;  /* 0x0000000e460e7220 */ /* 0x040fe20000400000 */
[----:B------:R-:W-:Y:S02]  /*7a50*/  HADD2.F32 R82, -RZ, R142.H1_H1 ;  /* 0x3000008eff527230 */ /* 0x000fe40000004100 */
[C---:B------:R-:W-:Y:S01]  /*7a60*/  FFMA R11, R73.reuse, R78, R11 ;  /* 0x0000004e490b7223 */ /* 0x040fe2000000000b */
[C---:B------:R-:W-:Y:S01]  /*7a70*/  FFMA R12, R73.reuse, R77, R12 ;  /* 0x0000004d490c7223 */ /* 0x040fe2000000000c */
[C---:B------:R-:W-:Y:S01]  /*7a80*/  FFMA R13, R73.reuse, R80, R13 ;  /* 0x00000050490d7223 */ /* 0x040fe2000000000d */
[----:B------:R-:W-:Y:S01]  /*7a90*/  FFMA R14, R73, R79, R14 ;  /* 0x0000004f490e7223 */ /* 0x000fe2000000000e */
[----:B------:R-:W-:Y:S01]  /*7aa0*/  HADD2.F32 R75, -RZ, R130.H1_H1 ;  /* 0x30000082ff4b7230 */ /* 0x000fe20000004100 */
[----:B------:R-:W-:Y:S01]  /*7ab0*/  F2FP.SATFINITE.E4M3.F32.PACK_AB_MERGE_C R78, R11, R10, RZ ;  /* 0x0000000a0b4e723e */ /* 0x000fe200048070ff */
[C---:B------:R-:W-:Y:S01]  /*7ac0*/  FMUL R10, R70.reuse, R25 ;  /* 0x00000019460a7220 */ /* 0x040fe20000400000 */
[C---:B------:R-:W-:Y:S01]  /*7ad0*/  FMUL R25, R70.reuse, R32 ;  /* 0x0000002046197220 */ /* 0x040fe20000400000 */
        /* <DEDUP_REMOVED lines=8> */
[C---:B------:R-:W-:Y:S01]  /*7b60*/  FMUL R19, R70.reuse, R19 ;  /* 0x0000001346137220 */ /* 0x040fe20000400000 */
[--C-:B------:R-:W-:Y:S01]  /*7b70*/  HADD2.F32 R88, -RZ, R144.reuse.H0_H0 ;  /* 0x20000090ff587230 */ /* 0x100fe20000004100 */
[----:B------:R-:W-:Y:S01]  /*7b80*/  F2FP.SATFINITE.E4M3.F32.PACK_AB_MERGE_C R14, R15, R14, RZ ;  /* 0x0000000e0f0e723e */ /* 0x000fe200048070ff */
[----:B------:R-:W-:Y:S02]  /*7b90*/  HADD2.F32 R89, -RZ, R144.H1_H1 ;  /* 0x30000090ff597230 */ /* 0x000fe40000004100 */
[C---:B------:R-:W-:Y:S01]  /*7ba0*/  FFMA R19, R73.reuse, R86, R19 ;  /* 0x0000005649137223 */ /* 0x040fe20000000013 */
[C---:B------:R-:W-:Y:S01]  /*7bb0*/  FFMA R0, R73.reuse, R85, R0 ;  /* 0x0000005549007223 */ /* 0x040fe20000000000 */
[----:B------:R-:W-:Y:S01]  /*7bc0*/  FFMA R2, R73, R87, R2 ;  /* 0x0000005749027223 */ /* 0x000fe20000000002 */
[C---:B------:R-:W-:Y:S01]  /*7bd0*/  FMUL R3, R70.reuse, R22 ;  /* 0x0000001646037220 */ /* 0x040fe20000400000 */
[C---:B------:R-:W-:Y:S01]  /*7be0*/  FMUL R22, R70.reuse, R29 ;  /* 0x0000001d46167220 */ /* 0x040fe20000400000 */
[----:B------:R-:W-:Y:S01]  /*7bf0*/  F2FP.SATFINITE.E4M3.F32.PACK_AB_MERGE_C R18, R19, R18, RZ ;  /* 0x000000121312723e */ /* 0x000fe200048070ff */
[C---:B------:R-:W-:Y:S01]  /*7c00*/  FMUL R29, R70.reuse, R36 ;  /* 0x00000024461d7220 */ /* 0x040fe20000400000 */
        /* <DEDUP_REMOVED lines=8> */
[C---:B------:R-:W-:Y:S01]  /*7c90*/  FFMA R11, R73.reuse, R92, R11 ;  /* 0x0000005c490b7223 */ /* 0x040fe2000000000b */
[----:B------:R-:W-:Y:S01]  /*7ca0*/  FMUL R26, R70, R33 ;  /* 0x00000021461a7220 */ /* 0x000fe20000400000 */
[----:B------:R-:W-:Y:S01]  /*7cb0*/  F2FP.SATFINITE.E4M3.F32.PACK_AB_MERGE_C R3, R6, R3, RZ ;  /* 0x000000030603723e */ /* 0x000fe200048070ff */
        /* <DEDUP_REMOVED lines=9> */
[C---:B------:R-:W-:Y:S01]  /*7d50*/  FMUL R30, R70.reuse, R37 ;  /* 0x00000025461e7220 */ /* 0x040fe20000400000 */
[C---:B------:R-:W-:Y:S01]  /*7d60*/  FMUL R37, R70.reuse, R44 ;  /* 0x0000002c46257220 */ /* 0x040fe20000400000 */
[C---:B------:R-:W-:Y:S01]  /*7d70*/  FMUL R24, R70.reuse, R31 ;  /* 0x0000001f46187220 */ /* 0x040fe20000400000 */
[----:B------:R-:W-:Y:S01]  /*7d80*/  F2FP.F16.E4M3.UNPACK_B R150, R150.H1 ;  /* 0x00000096ff96723e */ /* 0x000fe200030006ff */
[--C-:B------:R-:W-:Y:S02]  /*7d90*/  HADD2.F32 R100, -RZ, R147.reuse.H0_H0 ;  /* 0x20000093ff647230 */ /* 0x100fe40000004100 */
[----:B------:R-:W-:Y:S01]  /*7da0*/  FMUL R27, R70, R34 ;  /* 0x00000022461b7220 */ /* 0x000fe20000400000 */
[----:B------:R-:W-:Y:S02]  /*7db0*/  HADD2.F32 R101, -RZ, R147.H1_H1 ;  /* 0x30000093ff657230 */ /* 0x000fe40000004100 */
[C---:B------:R-:W-:Y:S01]  /*7dc0*/  FFMA R24, R73.reuse, R97, R24 ;  /* 0x0000006149187223 */ /* 0x040fe20000000018 */
[----:B------:R-:W-:Y:S01]  /*7dd0*/  F2FP.F16.E4M3.UNPACK_B R151, R151.H1 ;  /* 0x00000097ff97723e */ /* 0x000fe200030006ff */
[C---:B------:R-:W-:Y:S01]  /*7de0*/  FFMA R25, R73.reuse, R98, R25 ;  /* 0x0000006249197223 */ /* 0x040fe20000000019 */
[C---:B------:R-:W-:Y:S01]  /*7df0*/  FFMA R26, R73.reuse, R99, R26 ;  /* 0x00000063491a7223 */ /* 0x040fe2000000001a */
[----:B------:R-:W-:Y:S01]  /*7e00*/  F2FP.F16.E4M3.UNPACK_B R152, R152.H1 ;  /* 0x00000098ff98723e */ /* 0x000fe200030006ff */
[C---:B------:R-:W-:Y:S01]  /*7e10*/  FFMA R27, R73.reuse, R100, R27 ;  /* 0x00000064491b7223 */ /* 0x040fe2000000001b */
[----:B------:R-:W-:Y:S01]  /*7e20*/  F2FP.SATFINITE.E4M3.F32.PACK_AB_MERGE_C R6, R24, R23, RZ ;  /* 0x000000171806723e */ /* 0x000fe200048070ff */
[C---:B------:R-:W-:Y:S01]  /*7e30*/  FMUL R34, R70.reuse, R41 ;  /* 0x0000002946227220 */ /* 0x040fe20000400000 */
[C---:B------:R-:W-:Y:S01]  /*7e40*/  FMUL R41, R70.reuse, R48 ;  /* 0x0000003046297220 */ /* 0x040fe20000400000 */
[----:B------:R-:W-:Y:S01]  /*7e50*/  FMUL R28, R70, R35 ;  /* 0x00000023461c7220 */ /* 0x000fe20000400000 */
[----:B------:R-:W-:Y:S01]  /*7e60*/  F2FP.F16.E4M3.UNPACK_B R153, R153.H1 ;  /* 0x00000099ff99723e */ /* 0x000fe200030006ff */
[--C-:B------:R-:W-:Y:S01]  /*7e70*/  HADD2.F32 R104, -RZ, R148.reuse.H0_H0 ;  /* 0x20000094ff687230 */ /* 0x100fe20000004100 */
[----:B------:R-:W-:Y:S01]  /*7e80*/  F2FP.SATFINITE.E4M3.F32.PACK_AB_MERGE_C R6, R22, R21, R6 ;  /* 0x000000151606723e */ /* 0x000fe20004807006 */
[C---:B------:R-:W-:Y:S01]  /*7e90*/  FFMA R28, R73.reuse, R101, R28 ;  /* 0x00000065491c7223 */ /* 0x040fe2000000001c */
[C---:B------:R-:W-:Y:S01]  /*7ea0*/  FFMA R29, R73.reuse, R102, R29 ;  /* 0x00000066491d7223 */ /* 0x040fe2000000001d */
[C---:B------:R-:W-:Y:S01]  /*7eb0*/  FFMA R30, R73.reuse, R103, R30 ;  /* 0x00000067491e7223 */ /* 0x040fe2000000001e */
[----:B------:R-:W-:Y:S02]  /*7ec0*/  HADD2.F32 R105, -RZ, R148.H1_H1 ;  /* 0x30000094ff697230 */ /* 0x000fe40000004100 */
[C---:B------:R-:W-:Y:S01]  /*7ed0*/  FMUL R31, R70.reuse, R38 ;  /* 0x00000026461f7220 */ /* 0x040fe20000400000 */
[----:B------:R-:W-:Y:S01]  /*7ee0*/  F2FP.F16.E4M3.UNPACK_B R154, R154.H1 ;  /* 0x0000009aff9a723e */ /* 0x000fe200030006ff */
[C---:B------:R-:W-:Y:S01]  /*7ef0*/  FMUL R38, R70.reuse, R45 ;  /* 0x0000002d46267220 */ /* 0x040fe20000400000 */
[C---:B------:R-:W-:Y:S01]  /*7f00*/  FMUL R45, R70.reuse, R52 ;  /* 0x00000034462d7220 */ /* 0x040fe20000400000 */
[----:B------:R-:W-:Y:S01]  /*7f10*/  F2FP.F16.E4M3.UNPACK_B R155, R155.H1 ;  /* 0x0000009bff9b723e */ /* 0x000fe200030006ff */
[----:B------:R-:W-:Y:S01]  /*7f20*/  FFMA R31, R73, R104, R31 ;  /* 0x00000068491f7223 */ /* 0x000fe2000000001f */
[----:B------:R-:W-:Y:S01]  /*7f30*/  FMUL R52, R70, R59 ;  /* 0x0000003b46347220 */ /* 0x000fe20000400000 */
[----:B------:R-:W-:Y:S01]  /*7f40*/  IADD3 R68, PT, PT, R68, 0x1, RZ ;  /* 0x0000000144447810 */ /* 0x000fe20007ffe0ff */
[C---:B------:R-:W-:Y:S01]  /*7f50*/  FMUL R59, R70.reuse, R66 ;  /* 0x00000042463b7220 */ /* 0x040fe20000400000 */
[----:B------:R-:W-:Y:S01]  /*7f60*/  F2FP.SATFINITE.E4M3.F32.PACK_AB_MERGE_C R66, R13, R12, R14 ;  /* 0x0000000c0d42723e */ /* 0x000fe2000480700e */
[C---:B------:R-:W-:Y:S01]  /*7f70*/  FMUL R32, R70.reuse, R39 ;  /* 0x0000002746207220 */ /* 0x040fe20000400000 */
[--C-:B------:R-:W-:Y:S02]  /*7f80*/  HADD2.F32 R108, -RZ, R149.reuse.H0_H0 ;  /* 0x20000095ff6c7230 */ /* 0x100fe40000004100 */
[C---:B------:R-:W-:Y:S01]  /*7f90*/  FMUL R35, R70.reuse, R42 ;  /* 0x0000002a46237220 */ /* 0x040fe20000400000 */
[----:B------:R-:W-:Y:S02]  /*7fa0*/  HADD2.F32 R109, -RZ, R149.H1_H1 ;  /* 0x30000095ff6d7230 */ /* 0x000fe40000004100 */
[C---:B------:R-:W-:Y:S01]  /*7fb0*/  FFMA R32, R73.reuse, R105, R32 ;  /* 0x0000006949207223 */ /* 0x040fe20000000020 */
[----:B------:R-:W-:Y:S01]  /*7fc0*/  FMUL R36, R70, R43 ;  /* 0x0000002b46247220 */ /* 0x000fe20000400000 */
[C---:B------:R-:W-:Y:S01]  /*7fd0*/  FFMA R33, R73.reuse, R106, R33 ;  /* 0x0000006a49217223 */ /* 0x040fe20000000021 */
[C---:B------:R-:W-:Y:S01]  /*7fe0*/  FFMA R34, R73.reuse, R107, R34 ;  /* 0x0000006b49227223 */ /* 0x040fe20000000022 */
[--C-:B------:R-:W-:Y:S01]  /*7ff0*/  HADD2.F32 R112, -RZ, R150.reuse.H0_H0 ;  /* 0x20000096ff707230 */ /* 0x100fe20000004100 */
[----:B------:R-:W-:Y:S01]  /*8000*/  F2FP.SATFINITE.E4M3.F32.PACK_AB_MERGE_C R32, R32, R31, RZ ;  /* 0x0000001f2020723e */ /* 0x000fe200048070ff */
[C---:B------:R-:W-:Y:S01]  /*8010*/  FFMA R35, R73.reuse, R108, R35 ;  /* 0x0000006c49237223 */ /* 0x040fe20000000023 */
[----:B------:R-:W-:Y:S02]  /*8020*/  HADD2.F32 R113, -RZ, R150.H1_H1 ;  /* 0x30000096ff717230 */ /* 0x000fe40000004100 */
[----:B------:R-:W-:Y:S01]  /*8030*/  FMUL R39, R70, R46 ;  /* 0x0000002e46277220 */ /* 0x000fe20000400000 */
[----:B------:R-:W-:Y:S01]  /*8040*/  F2FP.SATFINITE.E4M3.F32.PACK_AB_MERGE_C R32, R30, R29, R32 ;  /* 0x0000001d1e20723e */ /* 0x000fe20004807020 */
[C---:B------:R-:W-:Y:S01]  /*8050*/  FFMA R36, R73.reuse, R109, R36 ;  /* 0x0000006d49247223 */ /* 0x040fe20000000024 */
[C---:B------:R-:W-:Y:S01]  /*8060*/  FMUL R40, R70.reuse, R47 ;  /* 0x0000002f46287220 */ /* 0x040fe20000400000 */
        /* <DEDUP_REMOVED lines=10> */
[C---:B------:R-:W-:Y:S01]  /*8110*/  FMUL R50, R70.reuse, R57 ;  /* 0x0000003946327220 */ /* 0x040fe20000400000 */
[C---:B------:R-:W-:Y:S01]  /*8120*/  FMUL R57, R70.reuse, R64 ;  /* 0x0000004046397220 */ /* 0x040fe20000400000 */
[----:B------:R-:W-:Y:S01]  /*8130*/  FFMA R42, R73, R115, R42 ;  /* 0x00000073492a7223 */ /* 0x000fe2000000002a */
[C---:B------:R-:W-:Y:S01]  /*8140*/  FMUL R46, R70.reuse, R53 ;  /* 0x00000035462e7220 */ /* 0x040fe20000400000 */
[--C-:B------:R-:W-:Y:S01]  /*8150*/  HADD2.F32 R120, -RZ, R152.reuse.H0_H0 ;  /* 0x20000098ff787230 */ /* 0x100fe20000004100 */
[----:B------:R-:W-:Y:S01]  /*8160*/  F2FP.SATFINITE.E4M3.F32.PACK_AB_MERGE_C R64, R5, R4, R76 ;  /* 0x000000040540723e */ /* 0x000fe2000480704c */
[C---:B------:R-:W-:Y:S01]  /*8170*/  FMUL R51, R70.reuse, R58 ;  /* 0x0000003a46337220 */ /* 0x040fe20000400000 */
[C---:B------:R-:W-:Y:S01]  /*8180*/  FMUL R53, R70.reuse, R60 ;  /* 0x0000003c46357220 */ /* 0x040fe20000400000 */
[C---:B------:R-:W-:Y:S01]  /*8190*/  FFMA R43, R73.reuse, R116, R43 ;  /* 0x00000074492b7223 */ /* 0x040fe2000000002b */
[----:B------:R-:W-:Y:S02]  /*81a0*/  HADD2.F32 R121, -RZ, R152.H1_H1 ;  /* 0x30000098ff797230 */ /* 0x000fe40000004100 */
[C---:B------:R-:W-:Y:S01]  /*81b0*/  FMUL R47, R70.reuse, R54 ;  /* 0x00000036462f7220 */ /* 0x040fe20000400000 */
[C---:B------:R-:W-:Y:S01]  /*81c0*/  FMUL R58, R70.reuse, R65 ;  /* 0x00000041463a7220 */ /* 0x040fe20000400000 */
[----:B------:R-:W-:Y:S01]  /*81d0*/  FMUL R60, R70, R67 ;  /* 0x00000043463c7220 */ /* 0x000fe20000400000 */
[----:B------:R-:W-:Y:S01]  /*81e0*/  F2FP.SATFINITE.E4M3.F32.PACK_AB_MERGE_C R5, R20, R11, RZ ;  /* 0x0000000b1405723e */ /* 0x000fe200048070ff */
[----:B------:R-:W-:Y:S01]  /*81f0*/  FFMA R44, R73, R117, R44 ;  /* 0x00000075492c7223 */ /* 0x000fe2000000002c */
[C---:B------:R-:W-:Y:S01]  /*8200*/  FMUL R48, R70.reuse, R55 ;  /* 0x0000003746307220 */ /* 0x040fe20000400000 */
[----:B------:R-:W-:Y:S01]  /*8210*/  F2FP.SATFINITE.E4M3.F32.PACK_AB_MERGE_C R65, R9, R8, R78 ;  /* 0x000000080941723e */ /* 0x000fe2000480704e */
[----:B------:R-:W-:Y:S01]  /*8220*/  FFMA R45, R73, R118, R45 ;  /* 0x00000076492d7223 */ /* 0x000fe2000000002d */
[----:B------:R-:W-:Y:S01]  /*8230*/  F2FP.SATFINITE.E4M3.F32.PACK_AB_MERGE_C R67, R17, R16, R18 ;  /* 0x000000101143723e */ /* 0x000fe20004807012 */
[----:B------:R-:W-:Y:S01]  /*8240*/  FMUL R49, R70, R56 ;  /* 0x0000003846317220 */ /* 0x000fe20000400000 */
[C---:B------:R-:W-:Y:S01]  /*8250*/  FFMA R46, R73.reuse, R119, R46 ;  /* 0x00000077492e7223 */ /* 0x040fe2000000002e */
[--C-:B------:R-:W-:Y:S02]  /*8260*/  HADD2.F32 R124, -RZ, R153.reuse.H0_H0 ;  /* 0x20000099ff7c7230 */ /* 0x100fe40000004100 */
[C---:B------:R-:W-:Y:S01]  /*8270*/  FFMA R47, R73.reuse, R120, R47 ;  /* 0x00000078492f7223 */ /* 0x040fe2000000002f */
[----:B------:R1:W-:Y:S01]  /*8280*/  STS.128 [R137+UR44+0x6200], R64 ;  /* 0x0062004089007988 */ /* 0x0003e20008000c2c */
[----:B------:R-:W-:Y:S01]  /*8290*/  HADD2.F32 R125, -RZ, R153.H1_H1 ;  /* 0x30000099ff7d7230 */ /* 0x000fe20000004100 */
[----:B------:R-:W-:Y:S01]  /*82a0*/  F2FP.SATFINITE.E4M3.F32.PACK_AB_MERGE_C R5, R10, R7, R5 ;  /* 0x000000070a05723e */ /* 0x000fe20004807005 */
[C---:B------:R-:W-:Y:S01]  /*82b0*/  FFMA R48, R73.reuse, R121, R48 ;  /* 0x0000007949307223 */ /* 0x040fe20000000030 */
[----:B------:R-:W-:Y:S01]  /*82c0*/  F2FP.SATFINITE.E4M3.F32.PACK_AB_MERGE_C R7, R28, R27, RZ ;  /* 0x0000001b1c07723e */ /* 0x000fe200048070ff */
        /* <DEDUP_REMOVED lines=8> */
[----:B------:R-:W-:Y:S01]  /*8350*/  FMUL R56, R70, R63 ;  /* 0x0000003f46387220 */ /* 0x000fe20000400000 */
[----:B------:R-:W-:Y:S01]  /*8360*/  F2FP.SATFINITE.E4M3.F32.PACK_AB_MERGE_C R4, R2, R0, R3 ;  /* 0x000000000204723e */ /* 0x000fe20004807003 */
[C---:B------:R-:W-:Y:S01]  /*8370*/  FFMA R53, R73.reuse, R126, R53 ;  /* 0x0000007e49357223 */ /* 0x040fe20000000035 */
[----:B------:R-:W-:Y:S01]  /*8380*/  F2FP.SATFINITE.E4M3.F32.PACK_AB_MERGE_C R7, R26, R25, R7 ;  /* 0x000000191a07723e */ /* 0x000fe20004807007 */
[C---:B------:R-:W-:Y:S01]  /*8390*/  FFMA R54, R73.reuse, R127, R54 ;  /* 0x0000007f49367223 */ /* 0x040fe20000000036 */
[--C-:B------:R-:W-:Y:S02]  /*83a0*/  HADD2.F32 R74, -RZ, R155.reuse.H0_H0 ;  /* 0x2000009bff4a7230 */ /* 0x100fe40000004100 */
[C---:B------:R-:W-:Y:S01]  /*83b0*/  FFMA R55, R73.reuse, R128, R55 ;  /* 0x0000008049377223 */ /* 0x040fe20000000037 */
[----:B------:R-:W-:Y:S01]  /*83c0*/  HADD2.F32 R131, -RZ, R155.H1_H1 ;  /* 0x3000009bff837230 */ /* 0x000fe20000004100 */
[----:B------:R1:W-:Y:S01]  /*83d0*/  STS.128 [R179+0x6010], R4 ;  /* 0x00601004b3007388 */ /* 0x0003e20000000c00 */
[----:B------:R-:W-:Y:S01]  /*83e0*/  F2FP.SATFINITE.E4M3.F32.PACK_AB_MERGE_C R35, R36, R35, RZ ;  /* 0x000000232423723e */ /* 0x000fe200048070ff */
[C---:B------:R-:W-:Y:S01]  /*83f0*/  FFMA R56, R73.reuse, R129, R56 ;  /* 0x0000008149387223 */ /* 0x040fe20000000038 */
[----:B------:R-:W-:Y:S01]  /*8400*/  F2FP.SATFINITE.E4M3.F32.PACK_AB_MERGE_C R39, R40, R39, RZ ;  /* 0x000000272827723e */ /* 0x000fe200048070ff */
[C---:B------:R-:W-:Y:S01]  /*8410*/  FFMA R57, R73.reuse, R72, R57 ;  /* 0x0000004849397223 */ /* 0x040fe20000000039 */
[----:B------:R-:W-:Y:S01]  /*8420*/  F2FP.SATFINITE.E4M3.F32.PACK_AB_MERGE_C R43, R44, R43, RZ ;  /* 0x0000002b2c2b723e */ /* 0x000fe200048070ff */
[C---:B------:R-:W-:Y:S01]  /*8430*/  FFMA R58, R73.reuse, R75, R58 ;  /* 0x0000004b493a7223 */ /* 0x040fe2000000003a */
[C---:B------:R-:W-:Y:S01]  /*8440*/  FFMA R59, R73.reuse, R74, R59 ;  /* 0x0000004a493b7223 */ /* 0x040fe2000000003b */
[----:B------:R-:W-:Y:S01]  /*8450*/  F2FP.SATFINITE.E4M3.F32.PACK_AB_MERGE_C R33, R34, R33, R35 ;  /* 0x000000212221723e */ /* 0x000fe20004807023 */
        /* <DEDUP_REMOVED lines=11> */
[----:B------:R-:W-:Y:S05]  /*8510*/  F2FP.SATFINITE.E4M3.F32.PACK_AB_MERGE_C R51, R58, R57, R59 ;  /* 0x000000393a33723e */ /* 0x000fea000480703b */
        /* <DEDUP_REMOVED lines=10> */
[----:B------:R-:W-:Y:S02]  /*85c0*/  UIADD3 UR9, UPT, UPT, UR49, 0x40, URZ ;  /* 0x0000004031097890 */ /* 0x000fe4000fffe0ff */
[----:B------:R-:W-:Y:S01]  /*85d0*/  UIADD3 UR8, UPT, UPT, UR44, 0x6200, URZ ;  /* 0x000062002c087890 */ /* 0x000fe2000fffe0ff */
[----:B------:R-:W-:Y:S01]  /*85e0*/  UMOV UR10, UR50 ;  /* 0x00000032000a7c82 */ /* 0x000fe20008000000 */
[----:B------:R-:W-:Y:S01]  /*85f0*/  UMOV UR11, UR36 ;  /* 0x00000024000b7c82 */ /* 0x000fe20008000000 */
[----:B--2---:R-:W-:Y:S04]  /*8600*/  UIADD3 UR4, UP0, UPT, UR6, 0x680, URZ ;  /* 0x0000068006047890 */ /* 0x004fe8000ff1e0ff */
[----:B------:R-:W-:Y:S09]  /*8610*/  UIADD3.X UR5, UPT, UPT, URZ, UR7, URZ, UP0, !UPT ;  /* 0x00000007ff057290 */ /* 0x000ff200087fe4ff */
[----:B------:R2:W-:Y:S01]  /*8620*/  UTMASTG.3D [UR8], [UR4] ;  /* 0x00000008040073b5 */ /* 0x0005e20008010000 */
[----:B------:R0:W-:Y:S01]  /*8630*/  UTMACMDFLUSH ;  /* 0x00000000000079b7 */ /* 0x0001e20000000000 */
[----:B--2---:R-:W-:Y:S04]  /*8640*/  DEPBAR.LE SB0, 0x1 ;  /* 0x000080400000791a */ /* 0x004fe80000000000 */
.L_x_111:
[----:B------:R-:W-:Y:S05]  /*8650*/  BSYNC.RECONVERGENT B0 ;  /* 0x0000000000007941 */ /* 0x000fea0003800200 */
.L_x_110:
[----:B------:R-:W-:Y:S01]  /*8660*/  R2UR UR4, R160 ;  /* 0x00000000a00472ca */ /* 0x000fe200000e0000 */
[----:B------:R-:W-:Y:S01]  /*8670*/  BAR.SYNC.DEFER_BLOCKING 0x1, 0x80 ;  /* 0x0042000000007b1d */ /* 0x000fe20000010000 */
[----:B------:R-:W-:Y:S01]  /*8680*/  ISETP.NE.AND P0, PT, R162, 0x2, PT ;  /* 0x00000002a200780c */ /* 0x000fe20003f05270 */
[----:B------:R-:W-:Y:S01]  /*8690*/  UISETP.NE.AND UP0, UPT, UR46, URZ, UPT ;  /* 0x000000ff2e00728c */ /* 0x000fe2000bf05270 */
[----:B------:R-:W-:Y:S01]  /*86a0*/  ISETP.NE.AND P1, PT, R68, 0x4, PT ;  /* 0x000000044400780c */ /* 0x000fe20003f25270 */
[----:B------:R-:W-:Y:S01]  /*86b0*/  UIADD3 UR20, UPT, UPT, UR37, UR63, URZ ;  /* 0x0000003f25147290 */ /* 0x000fe2000fffe0ff */
[----:B------:R-:W-:Y:S02]  /*86c0*/  SEL R0, RZ, 0x1, P0 ;  /* 0x00000001ff007807 */ /* 0x000fe40000000000 */
[----:B------:R-:W-:Y:S02]  /*86d0*/  SEL R3, RZ, 0x1, P1 ;  /* 0x00000001ff037807 */ /* 0x000fe40000800000 */
[----:B------:R-:W-:Y:S02]  /*86e0*/  LOP3.LUT R167, R167, R0, RZ, 0x3c, !PT ;  /* 0x00000000a7a77212 */ /* 0x000fe400078e3cff */
[----:B------:R-:W-:Y:S01]  /*86f0*/  LOP3.LUT R168, R168, R3, RZ, 0x3c, !PT ;  /* 0x00000003a8a87212 */ /* 0x000fe200078e3cff */
[----:B------:R-:W-:Y:S01]  /*8700*/  UIADD3 UR16, UPT, UPT, UR38, UR4, URZ ;  /* 0x0000000426107290 */ /* 0x000fe2000fffe0ff */
[----:B------:R-:W-:Y:S02]  /*8710*/  SEL R162, R162, RZ, P0 ;  /* 0x000000ffa2a27207 */ /* 0x000fe40000000000 */
[----:B------:R-:W-:Y:S01]  /*8720*/  SEL R68, R68, RZ, P1 ;  /* 0x000000ff44447207 */ /* 0x000fe20000800000 */
[----:B------:R-:W-:Y:S01]  /*8730*/  UMOV UR36, UR59 ;  /* 0x0000003b00247c82 */ /* 0x000fe20008000000 */
[----:B------:R-:W-:Y:S07]  /*8740*/  BRA.U UP0, `(.L_x_112) ;  /* 0xffffffc5005c7547 */ /* 0x000fee000b83ffff */
[----:B------:R-:W-:Y:S05]  /*8750*/  EXIT ;  /* 0x000000000000794d */ /* 0x000fea0003800000 */
.L_x_24:
[----:B--2---:R2:W3:Y:S02]  /*8760*/  SYNCS.PHASECHK.TRANS64.TRYWAIT P0, [R3+URZ+0xe0], R2 ;  /* 0x0000e002030075a7 */ /* 0x0044e400080011ff */
[----:B---3--:R-:W-:Y:S05]  /*8770*/  @!P0 NANOSLEEP.SYNCS 0x989680 ;  /* 0x009896800000895d */ /* 0x008fea0003900000 */
[----:B------:R-:W3:Y:S02]  /*8780*/  @!P0 SYNCS.PHASECHK.TRANS64 P0, [R3+URZ+0xe0], R2 ;  /* 0x0000e002030085a7 */ /* 0x000ee400080010ff */
[----:B---3--:R-:W-:Y:S05]  /*8790*/  @!P0 BRA `(.L_x_24) ;  /* 0xfffffffc00f08947 */ /* 0x008fea000383ffff */
[----:B------:R-:W-:Y:S05]  /*87a0*/  BRA `(.L_x_113) ;  /* 0xffffff9000307947 */ /* 0x000fea000383ffff */
.L_x_27:
[----:B-1----:R-:W-:-:S07]  /*87b0*/  MOV R0, UR33 ;  /* 0x0000002100007c02 */ /* 0x002fce0008000f00 */
.L_x_114:
[----:B-1----:R1:W2:Y:S02]  /*87c0*/  SYNCS.PHASECHK.TRANS64.TRYWAIT P0, [R0+URZ+0x20], R3 ;  /* 0x00002003000075a7 */ /* 0x0022a400080011ff */
[----:B--2---:R-:W-:Y:S05]  /*87d0*/  @!P0 NANOSLEEP.SYNCS 0x989680 ;  /* 0x009896800000895d */ /* 0x004fea0003900000 */
[----:B------:R-:W2:Y:S02]  /*87e0*/  @!P0 SYNCS.PHASECHK.TRANS64 P0, [R0+URZ+0x20], R3 ;  /* 0x00002003000085a7 */ /* 0x000ea400080010ff */
[----:B--2---:R-:W-:Y:S05]  /*87f0*/  @!P0 BRA `(.L_x_114) ;  /* 0xfffffffc00f08947 */ /* 0x004fea000383ffff */
[----:B------:R-:W-:Y:S05]  /*8800*/  BRA `(.L_x_26) ;  /* 0xffffff9000787947 */ /* 0x000fea000383ffff */
.L_x_34:
[----:B-1----:R-:W-:-:S07]  /*8810*/  MOV R0, UR17 ;  /* 0x0000001100007c02 */ /* 0x002fce0008000f00 */
.L_x_115:
[----:B-1----:R1:W2:Y:S02]  /*8820*/  SYNCS.PHASECHK.TRANS64.TRYWAIT P0, [R0+URZ+0x20], R3 ;  /* 0x00002003000075a7 */ /* 0x0022a400080011ff */
[----:B--2---:R-:W-:Y:S05]  /*8830*/  @!P0 NANOSLEEP.SYNCS 0x989680 ;  /* 0x009896800000895d */ /* 0x004fea0003900000 */
[----:B------:R-:W2:Y:S02]  /*8840*/  @!P0 SYNCS.PHASECHK.TRANS64 P0, [R0+URZ+0x20], R3 ;  /* 0x00002003000085a7 */ /* 0x000ea400080010ff */
[----:B--2---:R-:W-:Y:S05]  /*8850*/  @!P0 BRA `(.L_x_115) ;  /* 0xfffffffc00f08947 */ /* 0x004fea000383ffff */
[----:B------:R-:W-:Y:S05]  /*8860*/  BRA `(.L_x_33) ;  /* 0xffffff9400347947 */ /* 0x000fea000383ffff */
.L_x_39:
[----:B-1----:R1:W2:Y:S02]  /*8870*/  SYNCS.PHASECHK.TRANS64.TRYWAIT P0, [R3+URZ+0x70], R0 ;  /* 0x00007000030075a7 */ /* 0x0022a400080011ff */
[----:B--2---:R-:W-:Y:S05]  /*8880*/  @!P0 NANOSLEEP.SYNCS 0x989680 ;  /* 0x009896800000895d */ /* 0x004fea0003900000 */
[----:B------:R-:W2:Y:S02]  /*8890*/  @!P0 SYNCS.PHASECHK.TRANS64 P0, [R3+URZ+0x70], R0 ;  /* 0x00007000030085a7 */ /* 0x000ea400080010ff */
[----:B--2---:R-:W-:Y:S05]  /*88a0*/  @!P0 BRA `(.L_x_39) ;  /* 0xfffffffc00f08947 */ /* 0x004fea000383ffff */
[----:B------:R-:W-:Y:S05]  /*88b0*/  BRA `(.L_x_116) ;  /* 0xffffff9400d87947 */ /* 0x000fea000383ffff */
.L_x_43:
[----:B-1----:R-:W-:-:S07]  /*88c0*/  MOV R0, UR4 ;  /* 0x0000000400007c02 */ /* 0x002fce0008000f00 */
.L_x_117:
[----:B-1----:R1:W2:Y:S02]  /*88d0*/  SYNCS.PHASECHK.TRANS64.TRYWAIT P0, [R0+URZ], R3 ;  /* 0x00000003000075a7 */ /* 0x0022a400080011ff */
[----:B--2---:R-:W-:Y:S05]  /*88e0*/  @!P0 NANOSLEEP.SYNCS 0x989680 ;  /* 0x009896800000895d */ /* 0x004fea0003900000 */
[----:B------:R-:W2:Y:S02]  /*88f0*/  @!P0 SYNCS.PHASECHK.TRANS64 P0, [R0+URZ], R3 ;  /* 0x00000003000085a7 */ /* 0x000ea400080010ff */
[----:B--2---:R-:W-:Y:S05]  /*8900*/  @!P0 BRA `(.L_x_117) ;  /* 0xfffffffc00f08947 */ /* 0x004fea000383ffff */
[----:B------:R-:W-:Y:S05]  /*8910*/  BRA `(.L_x_118) ;  /* 0xffffff9c00807947 */ /* 0x000fea000383ffff */
.L_x_44:
[----:B------:R-:W-:-:S07]  /*8920*/  MOV R0, UR5 ;  /* 0x0000000500007c02 */ /* 0x000fce0008000f00 */
.L_x_119:
[----:B-1----:R1:W2:Y:S02]  /*8930*/  SYNCS.PHASECHK.TRANS64.TRYWAIT P0, [R0+URZ], R3 ;  /* 0x00000003000075a7 */ /* 0x0022a400080011ff */
[----:B--2---:R-:W-:Y:S05]  /*8940*/  @!P0 NANOSLEEP.SYNCS 0x989680 ;  /* 0x009896800000895d */ /* 0x004fea0003900000 */
[----:B------:R-:W2:Y:S02]  /*8950*/  @!P0 SYNCS.PHASECHK.TRANS64 P0, [R0+URZ], R3 ;  /* 0x00000003000085a7 */ /* 0x000ea400080010ff */
[----:B--2---:R-:W-:Y:S05]  /*8960*/  @!P0 BRA `(.L_x_119) ;  /* 0xfffffffc00f08947 */ /* 0x004fea000383ffff */
[----:B------:R-:W-:Y:S05]  /*8970*/  BRA `(.L_x_120) ;  /* 0xffffff9c008c7947 */ /* 0x000fea000383ffff */
.L_x_45:
[----:B------:R-:W-:-:S07]  /*8980*/  MOV R0, UR5 ;  /* 0x0000000500007c02 */ /* 0x000fce0008000f00 */
.L_x_121:
[----:B-1----:R1:W2:Y:S02]  /*8990*/  SYNCS.PHASECHK.TRANS64.TRYWAIT P0, [R0+URZ], R3 ;  /* 0x00000003000075a7 */ /* 0x0022a400080011ff */
[----:B--2---:R-:W-:Y:S05]  /*89a0*/  @!P0 NANOSLEEP.SYNCS 0x989680 ;  /* 0x009896800000895d */ /* 0x004fea0003900000 */
[----:B------:R-:W2:Y:S02]  /*89b0*/  @!P0 SYNCS.PHASECHK.TRANS64 P0, [R0+URZ], R3 ;  /* 0x00000003000085a7 */ /* 0x000ea400080010ff */
[----:B--2---:R-:W-:Y:S05]  /*89c0*/  @!P0 BRA `(.L_x_121) ;  /* 0xfffffffc00f08947 */ /* 0x004fea000383ffff */
[----:B------:R-:W-:Y:S05]  /*89d0*/  BRA `(.L_x_122) ;  /* 0xffffff9c00987947 */ /* 0x000fea000383ffff */
.L_x_48:
[----:B-1----:R1:W2:Y:S02]  /*89e0*/  SYNCS.PHASECHK.TRANS64.TRYWAIT P0, [R2+URZ+0xd0], R5 ;  /* 0x0000d005020075a7 */ /* 0x0022a400080011ff */
[----:B--2---:R-:W-:Y:S05]  /*89f0*/  @!P0 NANOSLEEP.SYNCS 0x989680 ;  /* 0x009896800000895d */ /* 0x004fea0003900000 */
[----:B------:R-:W2:Y:S02]  /*8a00*/  @!P0 SYNCS.PHASECHK.TRANS64 P0, [R2+URZ+0xd0], R5 ;  /* 0x0000d005020085a7 */ /* 0x000ea400080010ff */
[----:B--2---:R-:W-:Y:S05]  /*8a10*/  @!P0 BRA `(.L_x_48) ;  /* 0xfffffffc00f08947 */ /* 0x004fea000383ffff */
[----:B------:R-:W-:Y:S05]  /*8a20*/  BRA `(.L_x_123) ;  /* 0xffffff9c00f47947 */ /* 0x000fea000383ffff */
.L_x_49:
[----:B------:R-:W-:-:S07]  /*8a30*/  MOV R2, UR4 ;  /* 0x0000000400027c02 */ /* 0x000fce0008000f00 */
.L_x_124:
[----:B-1----:R1:W2:Y:S02]  /*8a40*/  SYNCS.PHASECHK.TRANS64.TRYWAIT P0, [R2+URZ+0x80], R5 ;  /* 0x00008005020075a7 */ /* 0x0022a400080011ff */
[----:B--2---:R-:W-:Y:S05]  /*8a50*/  @!P0 NANOSLEEP.SYNCS 0x989680 ;  /* 0x009896800000895d */ /* 0x004fea0003900000 */
[----:B------:R-:W2:Y:S02]  /*8a60*/  @!P0 SYNCS.PHASECHK.TRANS64 P0, [R2+URZ+0x80], R5 ;  /* 0x00008005020085a7 */ /* 0x000ea400080010ff */
[----:B--2---:R-:W-:Y:S05]  /*8a70*/  @!P0 BRA `(.L_x_124) ;  /* 0xfffffffc00f08947 */ /* 0x004fea000383ffff */
[----:B------:R-:W-:Y:S05]  /*8a80*/  BRA `(.L_x_125) ;  /* 0xffffffa000047947 */ /* 0x000fea000383ffff */
.L_x_50:
[----:B-1----:R1:W2:Y:S02]  /*8a90*/  SYNCS.PHASECHK.TRANS64.TRYWAIT P1, [R2+URZ+0x70], R5 ;  /* 0x00007005020075a7 */ /* 0x0022a400080211ff */
[----:B--2---:R-:W-:Y:S05]  /*8aa0*/  @!P1 NANOSLEEP.SYNCS 0x989680 ;  /* 0x009896800000995d */ /* 0x004fea0003900000 */
[----:B------:R-:W2:Y:S02]  /*8ab0*/  @!P1 SYNCS.PHASECHK.TRANS64 P1, [R2+URZ+0x70], R5 ;  /* 0x00007005020095a7 */ /* 0x000ea400080210ff */
[----:B--2---:R-:W-:Y:S05]  /*8ac0*/  @!P1 BRA `(.L_x_50) ;  /* 0xfffffffc00f09947 */ /* 0x004fea000383ffff */
[----:B------:R-:W-:Y:S05]  /*8ad0*/  BRA `(.L_x_126) ;  /* 0xffffffa000347947 */ /* 0x000fea000383ffff */
.L_x_53:
[----:B------:R-:W-:-:S07]  /*8ae0*/  MOV R0, UR4 ;  /* 0x0000000400007c02 */ /* 0x000fce0008000f00 */
.L_x_127:
[----:B-1----:R1:W2:Y:S02]  /*8af0*/  SYNCS.PHASECHK.TRANS64.TRYWAIT P0, [R0+URZ+0x80], R3 ;  /* 0x00008003000075a7 */ /* 0x0022a400080011ff */
[----:B--2---:R-:W-:Y:S05]  /*8b00*/  @!P0 NANOSLEEP.SYNCS 0x989680 ;  /* 0x009896800000895d */ /* 0x004fea0003900000 */
[----:B------:R-:W2:Y:S02]  /*8b10*/  @!P0 SYNCS.PHASECHK.TRANS64 P0, [R0+URZ+0x80], R3 ;  /* 0x00008003000085a7 */ /* 0x000ea400080010ff */
[----:B--2---:R-:W-:Y:S05]  /*8b20*/  @!P0 BRA `(.L_x_127) ;  /* 0xfffffffc00f08947 */ /* 0x004fea000383ffff */
[----:B------:R-:W-:Y:S05]  /*8b30*/  BRA `(.L_x_52) ;  /* 0xffffffa000887947 */ /* 0x000fea000383ffff */
.L_x_60:
[----:B-1----:R1:W2:Y:S02]  /*8b40*/  SYNCS.PHASECHK.TRANS64.TRYWAIT P1, [R0+URZ+0x70], R5 ;  /* 0x00007005000075a7 */ /* 0x0022a400080211ff */
[----:B--2---:R-:W-:Y:S05]  /*8b50*/  @!P1 NANOSLEEP.SYNCS 0x989680 ;  /* 0x009896800000995d */ /* 0x004fea0003900000 */
[----:B------:R-:W2:Y:S02]  /*8b60*/  @!P1 SYNCS.PHASECHK.TRANS64 P1, [R0+URZ+0x70], R5 ;  /* 0x00007005000095a7 */ /* 0x000ea400080210ff */
[----:B--2---:R-:W-:Y:S05]  /*8b70*/  @!P1 BRA `(.L_x_60) ;  /* 0xfffffffc00f09947 */ /* 0x004fea000383ffff */
[----:B------:R-:W-:Y:S05]  /*8b80*/  BRA `(.L_x_128) ;  /* 0xffffffa400e47947 */ /* 0x000fea000383ffff */
.L_x_61:
[----:B------:R-:W-:-:S07]  /*8b90*/  MOV R3, UR18 ;  /* 0x0000001200037c02 */ /* 0x000fce0008000f00 */
.L_x_129:
[----:B-1----:R1:W2:Y:S02]  /*8ba0*/  SYNCS.PHASECHK.TRANS64.TRYWAIT P0, [R3+URZ+0xb0], R0 ;  /* 0x0000b000030075a7 */ /* 0x0022a400080011ff */
[----:B--2---:R-:W-:Y:S05]  /*8bb0*/  @!P0 NANOSLEEP.SYNCS 0x989680 ;  /* 0x009896800000895d */ /* 0x004fea0003900000 */
[----:B------:R-:W2:Y:S02]  /*8bc0*/  @!P0 SYNCS.PHASECHK.TRANS64 P0, [R3+URZ+0xb0], R0 ;  /* 0x0000b000030085a7 */ /* 0x000ea400080010ff */
[----:B--2---:R-:W-:Y:S05]  /*8bd0*/  @!P0 BRA `(.L_x_129) ;  /* 0xfffffffc00f08947 */ /* 0x004fea000383ffff */
[----:B------:R-:W-:Y:S05]  /*8be0*/  BRA `(.L_x_130) ;  /* 0xffffffa800187947 */ /* 0x000fea000383ffff */
.L_x_64:
[----:B------:R-:W-:Y:S07]  /*8bf0*/  MOV R0, UR6 ;  /* 0x0000000600007c02 */ /* 0x000fee0008000f00 */
.L_x_131:
[----:B-1----:R1:W2:Y:S02]  /*8c00*/  SYNCS.PHASECHK.TRANS64.TRYWAIT P0, [R0+URZ], R3 ;  /* 0x00000003000075a7 */ /* 0x0022a400080011ff */
[----:B--2---:R-:W-:Y:S05]  /*8c10*/  @!P0 NANOSLEEP.SYNCS 0x989680 ;  /* 0x009896800000895d */ /* 0x004fea0003900000 */
[----:B------:R-:W2:Y:S02]  /*8c20*/  @!P0 SYNCS.PHASECHK.TRANS64 P0, [R0+URZ], R3 ;  /* 0x00000003000085a7 */ /* 0x000ea400080010ff */
[----:B--2---:R-:W-:Y:S05]  /*8c30*/  @!P0 BRA `(.L_x_131) ;  /* 0xfffffffc00f08947 */ /* 0x004fea000383ffff */
[----:B------:R-:W-:Y:S05]  /*8c40*/  BRA `(.L_x_63) ;  /* 0xffffffa800387947 */ /* 0x000fea000383ffff */
.L_x_67:
[----:B------:R-:W-:-:S07]  /*8c50*/  MOV R0, UR4 ;  /* 0x0000000400007c02 */ /* 0x000fce0008000f00 */
.L_x_132:
[----:B--2---:R2:W4:Y:S02]  /*8c60*/  SYNCS.PHASECHK.TRANS64.TRYWAIT P0, [R0+URZ], R3 ;  /* 0x00000003000075a7 */ /* 0x00452400080011ff */
[----:B----4-:R-:W-:Y:S05]  /*8c70*/  @!P0 NANOSLEEP.SYNCS 0x989680 ;  /* 0x009896800000895d */ /* 0x010fea0003900000 */
[----:B------:R-:W4:Y:S02]  /*8c80*/  @!P0 SYNCS.PHASECHK.TRANS64 P0, [R0+URZ], R3 ;  /* 0x00000003000085a7 */ /* 0x000f2400080010ff */
[----:B----4-:R-:W-:Y:S05]  /*8c90*/  @!P0 BRA `(.L_x_132) ;  /* 0xfffffffc00f08947 */ /* 0x010fea000383ffff */
[----:B------:R-:W-:Y:S05]  /*8ca0*/  BRA `(.L_x_133) ;  /* 0xffffffa800d87947 */ /* 0x000fea000383ffff */
.L_x_68:
[----:B------:R-:W-:-:S07]  /*8cb0*/  MOV R0, UR5 ;  /* 0x0000000500007c02 */ /* 0x000fce0008000f00 */
.L_x_134:
[----:B-1----:R1:W2:Y:S02]  /*8cc0*/  SYNCS.PHASECHK.TRANS64.TRYWAIT P0, [R0+URZ], R3 ;  /* 0x00000003000075a7 */ /* 0x0022a400080011ff */
[----:B--2---:R-:W-:Y:S05]  /*8cd0*/  @!P0 NANOSLEEP.SYNCS 0x989680 ;  /* 0x009896800000895d */ /* 0x004fea0003900000 */
[----:B------:R-:W2:Y:S02]  /*8ce0*/  @!P0 SYNCS.PHASECHK.TRANS64 P0, [R0+URZ], R3 ;  /* 0x00000003000085a7 */ /* 0x000ea400080010ff */
[----:B--2---:R-:W-:Y:S05]  /*8cf0*/  @!P0 BRA `(.L_x_134) ;  /* 0xfffffffc00f08947 */ /* 0x004fea000383ffff */
[----:B------:R-:W-:Y:S05]  /*8d00*/  BRA `(.L_x_135) ;  /* 0xffffffa800e47947 */ /* 0x000fea000383ffff */
.L_x_69:
[----:B------:R-:W-:-:S07]  /*8d10*/  MOV R0, UR5 ;  /* 0x0000000500007c02 */ /* 0x000fce0008000f00 */
.L_x_136:
[----:B-1----:R1:W2:Y:S02]  /*8d20*/  SYNCS.PHASECHK.TRANS64.TRYWAIT P0, [R0+URZ], R3 ;  /* 0x00000003000075a7 */ /* 0x0022a400080011ff */
[----:B--2---:R-:W-:Y:S05]  /*8d30*/  @!P0 NANOSLEEP.SYNCS 0x989680 ;  /* 0x009896800000895d */ /* 0x004fea0003900000 */
[----:B------:R-:W2:Y:S02]  /*8d40*/  @!P0 SYNCS.PHASECHK.TRANS64 P0, [R0+URZ], R3 ;  /* 0x00000003000085a7 */ /* 0x000ea400080010ff */
[----:B--2---:R-:W-:Y:S05]  /*8d50*/  @!P0 BRA `(.L_x_136) ;  /* 0xfffffffc00f08947 */ /* 0x004fea000383ffff */
[----:B------:R-:W-:Y:S05]  /*8d60*/  BRA `(.L_x_137) ;  /* 0xffffffa800f07947 */ /* 0x000fea000383ffff */
.L_x_70:
[----:B------:R-:W-:-:S07]  /*8d70*/  MOV R0, UR4 ;  /* 0x0000000400007c02 */ /* 0x000fce0008000f00 */
.L_x_138:
[----:B-1----:R1:W2:Y:S02]  /*8d80*/  SYNCS.PHASECHK.TRANS64.TRYWAIT P0, [R0+URZ], R3 ;  /* 0x00000003000075a7 */ /* 0x0022a400080011ff */
[----:B--2---:R-:W-:Y:S05]  /*8d90*/  @!P0 NANOSLEEP.SYNCS 0x989680 ;  /* 0x009896800000895d */ /* 0x004fea0003900000 */
[----:B------:R-:W2:Y:S02]  /*8da0*/  @!P0 SYNCS.PHASECHK.TRANS64 P0, [R0+URZ], R3 ;  /* 0x00000003000085a7 */ /* 0x000ea400080010ff */
[----:B--2---:R-:W-:Y:S05]  /*8db0*/  @!P0 BRA `(.L_x_138) ;  /* 0xfffffffc00f08947 */ /* 0x004fea000383ffff */
[----:B------:R-:W-:Y:S05]  /*8dc0*/  BRA `(.L_x_139) ;  /* 0xffffffa800fc7947 */ /* 0x000fea000383ffff */
.L_x_75:
[----:B--2---:R2:W3:Y:S02]  /*8dd0*/  SYNCS.PHASECHK.TRANS64.TRYWAIT P0, [R12+URZ+0x70], R9 ;  /* 0x000070090c0075a7 */ /* 0x0044e400080011ff */
[----:B---3--:R-:W-:Y:S05]  /*8de0*/  @!P0 NANOSLEEP.SYNCS 0x989680 ;  /* 0x009896800000895d */ /* 0x008fea0003900000 */
[----:B------:R-:W3:Y:S02]  /*8df0*/  @!P0 SYNCS.PHASECHK.TRANS64 P0, [R12+URZ+0x70], R9 ;  /* 0x000070090c0085a7 */ /* 0x000ee400080010ff */
[----:B---3--:R-:W-:Y:S05]  /*8e00*/  @!P0 BRA `(.L_x_75) ;  /* 0xfffffffc00f08947 */ /* 0x008fea000383ffff */
[----:B------:R-:W-:Y:S05]  /*8e10*/  BRA `(.L_x_140) ;  /* 0xffffffb000147947 */ /* 0x000fea000383ffff */
.L_x_78:
[----:B------:R-:W-:Y:S07]  /*8e20*/  MOV R0, UR21 ;  /* 0x0000001500007c02 */ /* 0x000fee0008000f00 */
.L_x_141:
[----:B--2---:R2:W3:Y:S02]  /*8e30*/  SYNCS.PHASECHK.TRANS64.TRYWAIT P2, [R0+URZ+0x68], R11 ;  /* 0x0000680b000075a7 */ /* 0x0044e400080411ff */
[----:B---3--:R-:W-:Y:S05]  /*8e40*/  @!P2 NANOSLEEP.SYNCS 0x989680 ;  /* 0x009896800000a95d */ /* 0x008fea0003900000 */
[----:B------:R-:W3:Y:S02]  /*8e50*/  @!P2 SYNCS.PHASECHK.TRANS64 P2, [R0+URZ+0x68], R11 ;  /* 0x0000680b0000a5a7 */ /* 0x000ee400080410ff */
[----:B---3--:R-:W-:Y:S05]  /*8e60*/  @!P2 BRA `(.L_x_141) ;  /* 0xfffffffc00f0a947 */ /* 0x008fea000383ffff */
[----:B------:R-:W-:Y:S05]  /*8e70*/  BRA `(.L_x_77) ;  /* 0xffffffb4007c7947 */ /* 0x000fea000383ffff */
.L_x_81:
[----:B--2---:R-:W-:Y:S07]  /*8e80*/  MOV R0, UR21 ;  /* 0x0000001500007c02 */ /* 0x004fee0008000f00 */
.L_x_142:
[----:B--2---:R2:W3:Y:S02]  /*8e90*/  SYNCS.PHASECHK.TRANS64.TRYWAIT P0, [R0+URZ+0x50], R9 ;  /* 0x00005009000075a7 */ /* 0x0044e400080011ff */
[----:B---3--:R-:W-:Y:S05]  /*8ea0*/  @!P0 NANOSLEEP.SYNCS 0x989680 ;  /* 0x009896800000895d */ /* 0x008fea0003900000 */
[----:B------:R-:W3:Y:S02]  /*8eb0*/  @!P0 SYNCS.PHASECHK.TRANS64 P0, [R0+URZ+0x50], R9 ;  /* 0x00005009000085a7 */ /* 0x000ee400080010ff */
[----:B---3--:R-:W-:Y:S05]  /*8ec0*/  @!P0 BRA `(.L_x_142) ;  /* 0xfffffffc00f08947 */ /* 0x008fea000383ffff */
[----:B------:R-:W-:Y:S05]  /*8ed0*/  BRA `(.L_x_143) ;  /* 0xffffffb400d87947 */ /* 0x000fea000383ffff */
.L_x_82:
[----:B------:R-:W-:Y:S07]  /*8ee0*/  MOV R0, UR21 ;  /* 0x0000001500007c02 */ /* 0x000fee0008000f00 */
.L_x_144:
[----:B--2---:R2:W3:Y:S02]  /*8ef0*/  SYNCS.PHASECHK.TRANS64.TRYWAIT P0, [R0+URZ+0x58], R9 ;  /* 0x00005809000075a7 */ /* 0x0044e400080011ff */
[----:B---3--:R-:W-:Y:S05]  /*8f00*/  @!P0 NANOSLEEP.SYNCS 0x989680 ;  /* 0x009896800000895d */ /* 0x008fea0003900000 */
[----:B------:R-:W3:Y:S02]  /*8f10*/  @!P0 SYNCS.PHASECHK.TRANS64 P0, [R0+URZ+0x58], R9 ;  /* 0x00005809000085a7 */ /* 0x000ee400080010ff */
[----:B---3--:R-:W-:Y:S05]  /*8f20*/  @!P0 BRA `(.L_x_144) ;  /* 0xfffffffc00f08947 */ /* 0x008fea000383ffff */
[----:B------:R-:W-:Y:S05]  /*8f30*/  BRA `(.L_x_145) ;  /* 0xffffffb800147947 */ /* 0x000fea000383ffff */
.L_x_84:
[----:B------:R-:W-:-:S07]  /*8f40*/  MOV R0, UR21 ;  /* 0x0000001500007c02 */ /* 0x000fce0008000f00 */
.L_x_146:
[----:B---3--:R3:W4:Y:S02]  /*8f50*/  SYNCS.PHASECHK.TRANS64.TRYWAIT P0, [R0+URZ+0x50], R3 ;  /* 0x00005003000075a7 */ /* 0x00872400080011ff */
[----:B----4-:R-:W-:Y:S05]  /*8f60*/  @!P0 NANOSLEEP.SYNCS 0x989680 ;  /* 0x009896800000895d */ /* 0x010fea0003900000 */
[----:B------:R-:W4:Y:S02]  /*8f70*/  @!P0 SYNCS.PHASECHK.TRANS64 P0, [R0+URZ+0x50], R3 ;  /* 0x00005003000085a7 */ /* 0x000f2400080010ff */
[----:B----4-:R-:W-:Y:S05]  /*8f80*/  @!P0 BRA `(.L_x_146) ;  /* 0xfffffffc00f08947 */ /* 0x010fea000383ffff */
[----:B------:R-:W-:Y:S05]  /*8f90*/  BRA `(.L_x_147) ;  /* 0xffffffb800887947 */ /* 0x000fea000383ffff */
.L_x_86:
[----:B-1----:R1:W2:Y:S02]  /*8fa0*/  SYNCS.PHASECHK.TRANS64.TRYWAIT P0, [R3+URZ+0x70], R0 ;  /* 0x00007000030075a7 */ /* 0x0022a400080011ff */
[----:B--2---:R-:W-:Y:S05]  /*8fb0*/  @!P0 NANOSLEEP.SYNCS 0x989680 ;  /* 0x009896800000895d */ /* 0x004fea0003900000 */
[----:B------:R-:W2:Y:S02]  /*8fc0*/  @!P0 SYNCS.PHASECHK.TRANS64 P0, [R3+URZ+0x70], R0 ;  /* 0x00007000030085a7 */ /* 0x000ea400080010ff */
[----:B--2---:R-:W-:Y:S05]  /*8fd0*/  @!P0 BRA `(.L_x_86) ;  /* 0xfffffffc00f08947 */ /* 0x004fea000383ffff */
[----:B------:R-:W-:Y:S05]  /*8fe0*/  BRA `(.L_x_148) ;  /* 0xffffffbc00487947 */ /* 0x000fea000383ffff */
.L_x_97:
[----:B-1----:R1:W2:Y:S02]  /*8ff0*/  SYNCS.PHASECHK.TRANS64.TRYWAIT P1, [R3+URZ+0x40], R0 ;  /* 0x00004000030075a7 */ /* 0x0022a400080211ff */
[----:B--2---:R-:W-:Y:S05]  /*9000*/  @!P1 NANOSLEEP.SYNCS 0x989680 ;  /* 0x009896800000995d */ /* 0x004fea0003900000 */
[----:B------:R-:W2:Y:S02]  /*9010*/  @!P1 SYNCS.PHASECHK.TRANS64 P1, [R3+URZ+0x40], R0 ;  /* 0x00004000030095a7 */ /* 0x000ea400080210ff */
[----:B--2---:R-:W-:Y:S05]  /*9020*/  @!P1 BRA `(.L_x_97) ;  /* 0xfffffffc00f09947 */ /* 0x004fea000383ffff */
[----:B------:R-:W-:Y:S05]  /*9030*/  BRA `(.L_x_96) ;  /* 0xffffffc800c47947 */ /* 0x000fea000383ffff */
.L_x_99:
[----:B--2---:R2:W4:Y:S02]  /*9040*/  SYNCS.PHASECHK.TRANS64.TRYWAIT P0, [R186+URZ+0x90], R5 ;  /* 0x00009005ba0075a7 */ /* 0x00452400080011ff */
[----:B----4-:R-:W-:Y:S05]  /*9050*/  @!P0 NANOSLEEP.SYNCS 0x989680 ;  /* 0x009896800000895d */ /* 0x010fea0003900000 */
[----:B------:R-:W4:Y:S02]  /*9060*/  @!P0 SYNCS.PHASECHK.TRANS64 P0, [R186+URZ+0x90], R5 ;  /* 0x00009005ba0085a7 */ /* 0x000f2400080010ff */
[----:B----4-:R-:W-:Y:S05]  /*9070*/  @!P0 BRA `(.L_x_99) ;  /* 0xfffffffc00f08947 */ /* 0x010fea000383ffff */
[----:B------:R-:W-:Y:S05]  /*9080*/  BRA `(.L_x_98) ;  /* 0xffffffcc00207947 */ /* 0x000fea000383ffff */
.L_x_108:
[----:B--2---:R2:W3:Y:S02]  /*9090*/  SYNCS.PHASECHK.TRANS64.TRYWAIT P0, [R193+URZ+0x40], R0 ;  /* 0x00004000c10075a7 */ /* 0x0044e400080011ff */
[----:B---3--:R-:W-:Y:S05]  /*90a0*/  @!P0 NANOSLEEP.SYNCS 0x989680 ;  /* 0x009896800000895d */ /* 0x008fea0003900000 */
[----:B------:R-:W3:Y:S02]  /*90b0*/  @!P0 SYNCS.PHASECHK.TRANS64 P0, [R193+URZ+0x40], R0 ;  /* 0x00004000c10085a7 */ /* 0x000ee400080010ff */
[----:B---3--:R-:W-:Y:S05]  /*90c0*/  @!P0 BRA `(.L_x_108) ;  /* 0xfffffffc00f08947 */ /* 0x008fea000383ffff */
[----:B------:R-:W-:Y:S05]  /*90d0*/  BRA `(.L_x_107) ;  /* 0xffffffe0002c7947 */ /* 0x000fea000383ffff */
        .weak           $__internal_0_$__cuda_sm10x_tcgen05_guardrail_trap_col_being_dealloced_not_returned_by_alloc
        .type           $__internal_0_$__cuda_sm10x_tcgen05_guardrail_trap_col_being_dealloced_not_returned_by_alloc,@function
        .size           $__internal_0_$__cuda_sm10x_tcgen05_guardrail_trap_col_being_dealloced_not_returned_by_alloc,($__internal_1_$__cuda_sm10x_tcgen05_guardrail_trap_phase_invalid_during_alloc - $__internal_0_$__cuda_sm10x_tcgen05_guardrail_trap_col_being_dealloced_not_returned_by_alloc)
$__internal_0_$__cuda_sm10x_tcgen05_guardrail_trap_col_being_dealloced_not_returned_by_alloc:
[----:B------:R-:W-:Y:S05]  /*90e0*/  BPT.TRAP 0x1 ;  /* 0x000000040000795c */ /* 0x000fea0000300000 */
[----:B------:R-:W-:-:S04]  /*90f0*/  HFMA2 R3, -RZ, RZ, 0, 0 ;  /* 0x00000000ff037431 */ /* 0x000fc800000001ff */
[----:B------:R-:W-:Y:S05]  /*9100*/  RET.REL.NODEC R2 `(_ZN7cutlass13device_kernelINS_4gemm6kernel13GemmUniversalIN4cute5tupleIJiiiiEEENS1_10collective13CollectiveMmaINS1_35MainloopSm100TmaUmmaWarpSpecializedILi4ELi2ELi4ENS5_IJNS4_1CILi1EEENSA_ILi2EEESB_EEEEENS5_IJNSA_ILi128EEESF_NSA_ILi32EEEEEENS_12float_e4m3_tENS5_IJlSB_lEEESI_SJ_NS4_8TiledMMAINS4_8MMA_AtomIJNS4_10MMA_TraitsINS4_19SM100_MMA_F8F6F4_SSEJSI_SI_fSF_SF_NS4_17integral_constantINS4_4UMMA5MajorELSQ_0EEESR_NSO_INSP_7ScaleInELSS_0EEEST_EEEEEENS4_6LayoutINS5_IJSB_SB_SB_EEENS5_IJNSA_ILi0EEESY_SY_EEEEENS5_IJNS4_10UnderscoreES11_S11_EEEEENS4_23SM90_TMA_LOAD_MULTICASTENS4_14ComposedLayoutINS4_7SwizzleILi1ELi4ELi3EEENS4_18smem_ptr_flag_bitsILi8EEENSW_INS5_IJNSA_ILi8EEESG_EEENS5_IJSG_SB_EEEEEEEvNS4_8identityENS4_13SM90_TMA_LOADES1E_vS1F_EENS_8epilogue10collective18CollectiveEpilogueINS1I_23Sm100TmaWarpSpecializedILi2ELi2ELi64ELb0ELb0EEEJSH_NS5_IJNSW_ISF_SB_EENSW_INSA_ILi64EEESB_EEEEESI_SJ_SI_SJ_NS1I_6fusion15FusionCallbacksIS1M_NS1R_17LinearCombinationISI_fSI_fLNS_15FloatRoundStyleE2EEESH_S1Q_JEEENS4_5SM1004TMEM4LOAD26SM100_TMEM_LOAD_32dp32b64xES1G_NS15_INS16_ILi2ELi4ELi3EEES19_NSW_INS5_IJS1A_S1O_EEENS5_IJS1O_SB_EEEEEEENS4_39AutoVectorizingCopyWithAssumedAlignmentILi128EEENS4_14SM90_TMA_STOREES25_S27_S27_EEEvvEEEEvNT_6ParamsE) ;  /* 0xffffff6c02bc7950 */ /* 0x000fea0003c3ffff */
        .weak           $__internal_1_$__cuda_sm10x_tcgen05_guardrail_trap_phase_invalid_during_alloc
        .type           $__internal_1_$__cuda_sm10x_tcgen05_guardrail_trap_phase_invalid_during_alloc,@function
        .size           $__internal_1_$__cuda_sm10x_tcgen05_guardrail_trap_phase_invalid_during_alloc,($__internal_2_$__cuda_sm10x_tcgen05_guardrail_trap_unallocated_columns_being_dealloced - $__internal_1_$__cuda_sm10x_tcgen05_guardrail_trap_phase_invalid_during_alloc)
$__internal_1_$__cuda_sm10x_tcgen05_guardrail_trap_phase_invalid_during_alloc:
[----:B------:R-:W-:Y:S05]  /*9110*/  BPT.TRAP 0x1 ;  /* 0x000000040000795c */ /* 0x000fea0000300000 */
[----:B------:R-:W-:-:S04]  /*9120*/  MOV R5, 0x0 ;  /* 0x0000000000057802 */ /* 0x000fc80000000f00 */
[----:B------:R-:W-:Y:S05]  /*9130*/  RET.REL.NODEC R4 `(_ZN7cutlass13device_kernelINS_4gemm6kernel13GemmUniversalIN4cute5tupleIJiiiiEEENS1_10collective13CollectiveMmaINS1_35MainloopSm100TmaUmmaWarpSpecializedILi4ELi2ELi4ENS5_IJNS4_1CILi1EEENSA_ILi2EEESB_EEEEENS5_IJNSA_ILi128EEESF_NSA_ILi32EEEEEENS_12float_e4m3_tENS5_IJlSB_lEEESI_SJ_NS4_8TiledMMAINS4_8MMA_AtomIJNS4_10MMA_TraitsINS4_19SM100_MMA_F8F6F4_SSEJSI_SI_fSF_SF_NS4_17integral_constantINS4_4UMMA5MajorELSQ_0EEESR_NSO_INSP_7ScaleInELSS_0EEEST_EEEEEENS4_6LayoutINS5_IJSB_SB_SB_EEENS5_IJNSA_ILi0EEESY_SY_EEEEENS5_IJNS4_10UnderscoreES11_S11_EEEEENS4_23SM90_TMA_LOAD_MULTICASTENS4_14ComposedLayoutINS4_7SwizzleILi1ELi4ELi3EEENS4_18smem_ptr_flag_bitsILi8EEENSW_INS5_IJNSA_ILi8EEESG_EEENS5_IJSG_SB_EEEEEEEvNS4_8identityENS4_13SM90_TMA_LOADES1E_vS1F_EENS_8epilogue10collective18CollectiveEpilogueINS1I_23Sm100TmaWarpSpecializedILi2ELi2ELi64ELb0ELb0EEEJSH_NS5_IJNSW_ISF_SB_EENSW_INSA_ILi64EEESB_EEEEESI_SJ_SI_SJ_NS1I_6fusion15FusionCallbacksIS1M_NS1R_17LinearCombinationISI_fSI_fLNS_15FloatRoundStyleE2EEESH_S1Q_JEEENS4_5SM1004TMEM4LOAD26SM100_TMEM_LOAD_32dp32b64xES1G_NS15_INS16_ILi2ELi4ELi3EEES19_NSW_INS5_IJS1A_S1O_EEENS5_IJS1O_SB_EEEEEEENS4_39AutoVectorizingCopyWithAssumedAlignmentILi128EEENS4_14SM90_TMA_STOREES25_S27_S27_EEEvvEEEEvNT_6ParamsE) ;  /* 0xffffff6c04b07950 */ /* 0x000fea0003c3ffff */
        .weak           $__internal_2_$__cuda_sm10x_tcgen05_guardrail_trap_unallocated_columns_being_dealloced
        .type           $__internal_2_$__cuda_sm10x_tcgen05_guardrail_trap_unallocated_columns_being_dealloced,@function
        .size           $__internal_2_$__cuda_sm10x_tcgen05_guardrail_trap_unallocated_columns_being_dealloced,(.L_x_150 - $__internal_2_$__cuda_sm10x_tcgen05_guardrail_trap_unallocated_columns_being_dealloced)
$__internal_2_$__cuda_sm10x_tcgen05_guardrail_trap_unallocated_columns_being_dealloced:
[----:B------:R-:W-:Y:S05]  /*9140*/  BPT.TRAP 0x1 ;  /* 0x000000040000795c */ /* 0x000fea0000300000 */
[----:B------:R-:W-:-:S04]  /*9150*/  HFMA2 R3, -RZ, RZ, 0, 0 ;  /* 0x00000000ff037431 */ /* 0x000fc800000001ff */
[----:B------:R-:W-:Y:S05]  /*9160*/  RET.REL.NODEC R2 `(_ZN7cutlass13device_kernelINS_4gemm6kernel13GemmUniversalIN4cute5tupleIJiiiiEEENS1_10collective13CollectiveMmaINS1_35MainloopSm100TmaUmmaWarpSpecializedILi4ELi2ELi4ENS5_IJNS4_1CILi1EEENSA_ILi2EEESB_EEEEENS5_IJNSA_ILi128EEESF_NSA_ILi32EEEEEENS_12float_e4m3_tENS5_IJlSB_lEEESI_SJ_NS4_8TiledMMAINS4_8MMA_AtomIJNS4_10MMA_TraitsINS4_19SM100_MMA_F8F6F4_SSEJSI_SI_fSF_SF_NS4_17integral_constantINS4_4UMMA5MajorELSQ_0EEESR_NSO_INSP_7ScaleInELSS_0EEEST_EEEEEENS4_6LayoutINS5_IJSB_SB_SB_EEENS5_IJNSA_ILi0EEESY_SY_EEEEENS5_IJNS4_10UnderscoreES11_S11_EEEEENS4_23SM90_TMA_LOAD_MULTICASTENS4_14ComposedLayoutINS4_7SwizzleILi1ELi4ELi3EEENS4_18smem_ptr_flag_bitsILi8EEENSW_INS5_IJNSA_ILi8EEESG_EEENS5_IJSG_SB_EEEEEEEvNS4_8identityENS4_13SM90_TMA_LOADES1E_vS1F_EENS_8epilogue10collective18CollectiveEpilogueINS1I_23Sm100TmaWarpSpecializedILi2ELi2ELi64ELb0ELb0EEEJSH_NS5_IJNSW_ISF_SB_EENSW_INSA_ILi64EEESB_EEEEESI_SJ_SI_SJ_NS1I_6fusion15FusionCallbacksIS1M_NS1R_17LinearCombinationISI_fSI_fLNS_15FloatRoundStyleE2EEESH_S1Q_JEEENS4_5SM1004TMEM4LOAD26SM100_TMEM_LOAD_32dp32b64xES1G_NS15_INS16_ILi2ELi4ELi3EEES19_NSW_INS5_IJS1A_S1O_EEENS5_IJS1O_SB_EEEEEEENS4_39AutoVectorizingCopyWithAssumedAlignmentILi128EEENS4_14SM90_TMA_STOREES25_S27_S27_EEEvvEEEEvNT_6ParamsE) ;  /* 0xffffff6c02a47950 */ /* 0x000fea0003c3ffff */
.L_x_149:
[----:B------:R-:W-:-:S00]  /*9170*/  BRA `(.L_x_149) ;  /* 0xfffffffc00fc7947 */ /* 0x000fc0000383ffff */
[----:B------:R-:W-:-:S00]  /*9180*/  NOP ;  /* 0x0000000000007918 */ /* 0x000fc00000000000 */
[----:B------:R-:W-:-:S00]  /*9190*/  NOP ;  /* 0x0000000000007918 */ /* 0x000fc00000000000 */
[----:B------:R-:W-:-:S00]  /*91a0*/  NOP ;  /* 0x0000000000007918 */ /* 0x000fc00000000000 */
[----:B------:R-:W-:-:S00]  /*91b0*/  NOP ;  /* 0x0000000000007918 */ /* 0x000fc00000000000 */
[----:B------:R-:W-:-:S00]  /*91c0*/  NOP ;  /* 0x0000000000007918 */ /* 0x000fc00000000000 */
[----:B------:R-:W-:-:S00]  /*91d0*/  NOP ;  /* 0x0000000000007918 */ /* 0x000fc00000000000 */
[----:B------:R-:W-:-:S00]  /*91e0*/  NOP ;  /* 0x0000000000007918 */ /* 0x000fc00000000000 */
[----:B------:R-:W-:-:S00]  /*91f0*/  NOP ;  /* 0x0000000000007918 */ /* 0x000fc00000000000 */
.L_x_150:


//--------------------- .nv.global.init           --------------------------
	.section	.nv.global.init,"aw",@progbits
.nv.global.init:
	.type		$str$27,@object
	.size		$str$27,($str$28 - $str$27)
$str$27:
        /*0000*/ 	.byte	0x28, 0x61, 0x64, 0x64, 0x72, 0x65, 0x73, 0x73, 0x20, 0x26, 0x20, 0x6d, 0x61, 0x73, 0x6b, 0x29
        /*0010*/ 	.byte	0x20, 0x3d, 0x3d, 0x20, 0x30, 0x00
	.type		$str$28,@object
	.size		$str$28,($str$26 - $str$28)
$str$28:
        /*0016*/ 	.byte	0x2f, 0x74, 0x6d, 0x70, 0x2f, 0x63, 0x75, 0x74, 0x6c, 0x61, 0x73, 0x73, 0x5f, 0x73, 0x77, 0x65
        /*0026*/ 	.byte	0x65, 0x70, 0x5f, 0x73, 0x72, 0x63, 0x2f, 0x69, 0x6e, 0x63, 0x6c, 0x75, 0x64, 0x65, 0x2f, 0x63
        /*0036*/ 	.byte	0x75, 0x74, 0x65, 0x2f, 0x70, 0x6f, 0x69, 0x6e, 0x74, 0x65, 0x72, 0x5f, 0x66, 0x6c, 0x61, 0x67
        /*0046*/ 	.byte	0x67, 0x65, 0x64, 0x2e, 0x68, 0x70, 0x70, 0x00
	.type		$str$26,@object
	.size		$str$26,($str$25 - $str$26)
$str$26:
        /*004e*/ 	.byte	0x2f, 0x74, 0x6d, 0x70, 0x2f, 0x63, 0x75, 0x74, 0x6c, 0x61, 0x73, 0x73, 0x5f, 0x73, 0x77, 0x65
        /*005e*/ 	.byte	0x65, 0x70, 0x5f, 0x73, 0x72, 0x63, 0x2f, 0x69, 0x6e, 0x63, 0x6c, 0x75, 0x64, 0x65, 0x2f, 0x63
        /*006e*/ 	.byte	0x75, 0x74, 0x65, 0x2f, 0x61, 0x74, 0x6f, 0x6d, 0x2f, 0x63, 0x6f, 0x70, 0x79, 0x5f, 0x74, 0x72
        /*007e*/ 	.byte	0x61, 0x69, 0x74, 0x73, 0x5f, 0x73, 0x6d, 0x31, 0x30, 0x30, 0x2e, 0x68, 0x70, 0x70, 0x00
	.type		$str$25,@object
	.size		$str$25,(__unnamed_1 - $str$25)
$str$25:
        /*008d*/ 	.byte	0x28, 0x28, 0x75, 0x69, 0x6e, 0x74, 0x33, 0x32, 0x5f, 0x74, 0x28, 0x74, 0x68, 0x72, 0x65, 0x61
        /*009d*/ 	.byte	0x64, 0x49, 0x64, 0x78, 0x2e, 0x78, 0x29, 0x20, 0x2f, 0x20, 0x33, 0x32, 0x29, 0x20, 0x25, 0x20
        /*00ad*/ 	.byte	0x34, 0x29, 0x20, 0x3d, 0x3d, 0x20, 0x28, 0x28, 0x28, 0x74, 0x6d, 0x65, 0x6d, 0x5f, 0x61, 0x64
        /*00bd*/ 	.byte	0x64, 0x72, 0x20, 0x3e, 0x3e, 0x20, 0x31, 0x36, 0x29, 0x20, 0x2f, 0x20, 0x33, 0x32, 0x29, 0x20
        /*00cd*/ 	.byte	0x25, 0x20, 0x34, 0x29, 0x00
	.type		__unnamed_1,@object
	.size		__unnamed_1,(__unnamed_2 - __unnamed_1)
__unnamed_1:
        /*00d2*/ 	.byte	0x61, 0x75, 0x74, 0x6f, 0x20, 0x63, 0x75, 0x74, 0x65, 0x3a, 0x3a, 0x61, 0x73, 0x5f, 0x70, 0x6f
        /* <DEDUP_REMOVED lines=24> */
        /*0262*/ 	.byte	0x43, 0x3c, 0x38, 0x31, 0x39, 0x32, 0x3e, 0x3e, 0x3e, 0x3e, 0x5d, 0x00
	.type		__unnamed_2,@object
	.size		__unnamed_2,(.L_2 - __unnamed_2)
__unnamed_2:
        /* <DEDUP_REMOVED lines=42> */
        /*050e*/ 	.byte	0x3e, 0x3e, 0x3e, 0x3e, 0x5d, 0x00
.L_2:


//--------------------- .nv.shared._ZN7cutlass13device_kernelINS_4gemm6kernel13GemmUniversalIN4cute5tupleIJiiiiEEENS1_10collective13CollectiveMmaINS1_35MainloopSm100TmaUmmaWarpSpecializedILi4ELi2ELi4ENS5_IJNS4_1CILi1EEENSA_ILi2EEESB_EEEEENS5_IJNSA_ILi128EEESF_NSA_ILi32EEEEEENS_12float_e4m3_tENS5_IJlSB_lEEESI_SJ_NS4_8TiledMMAINS4_8MMA_AtomIJNS4_10MMA_TraitsINS4_19SM100_MMA_F8F6F4_SSEJSI_SI_fSF_SF_NS4_17integral_constantINS4_4UMMA5MajorELSQ_0EEESR_NSO_INSP_7ScaleInELSS_0EEEST_EEEEEENS4_6LayoutINS5_IJSB_SB_SB_EEENS5_IJNSA_ILi0EEESY_SY_EEEEENS5_IJNS4_10UnderscoreES11_S11_EEEEENS4_23SM90_TMA_LOAD_MULTICASTENS4_14ComposedLayoutINS4_7SwizzleILi1ELi4ELi3EEENS4_18smem_ptr_flag_bitsILi8EEENSW_INS5_IJNSA_ILi8EEESG_EEENS5_IJSG_SB_EEEEEEEvNS4_8identityENS4_13SM90_TMA_LOADES1E_vS1F_EENS_8epilogue10collective18CollectiveEpilogueINS1I_23Sm100TmaWarpSpecializedILi2ELi2ELi64ELb0ELb0EEEJSH_NS5_IJNSW_ISF_SB_EENSW_INSA_ILi64EEESB_EEEEESI_SJ_SI_SJ_NS1I_6fusion15FusionCallbacksIS1M_NS1R_17LinearCombinationISI_fSI_fLNS_15FloatRoundStyleE2EEESH_S1Q_JEEENS4_5SM1004TMEM4LOAD26SM100_TMEM_LOAD_32dp32b64xES1G_NS15_INS16_ILi2ELi4ELi3EEES19_NSW_INS5_IJS1A_S1O_EEENS5_IJS1O_SB_EEEEEEENS4_39AutoVectorizingCopyWithAssumedAlignmentILi128EEENS4_14SM90_TMA_STOREES25_S27_S27_EEEvvEEEEvNT_6ParamsE --------------------------
	.section	.nv.shared._ZN7cutlass13device_kernelINS_4gemm6kernel13GemmUniversalIN4cute5tupleIJiiiiEEENS1_10collective13CollectiveMmaINS1_35MainloopSm100TmaUmmaWarpSpecializedILi4ELi2ELi4ENS5_IJNS4_1CILi1EEENSA_ILi2EEESB_EEEEENS5_IJNSA_ILi128EEESF_NSA_ILi32EEEEEENS_12float_e4m3_tENS5_IJlSB_lEEESI_SJ_NS4_8TiledMMAINS4_8MMA_AtomIJNS4_10MMA_TraitsINS4_19SM100_MMA_F8F6F4_SSEJSI_SI_fSF_SF_NS4_17integral_constantINS4_4UMMA5MajorELSQ_0EEESR_NSO_INSP_7ScaleInELSS_0EEEST_EEEEEENS4_6LayoutINS5_IJSB_SB_SB_EEENS5_IJNSA_ILi0EEESY_SY_EEEEENS5_IJNS4_10UnderscoreES11_S11_EEEEENS4_23SM90_TMA_LOAD_MULTICASTENS4_14ComposedLayoutINS4_7SwizzleILi1ELi4ELi3EEENS4_18smem_ptr_flag_bitsILi8EEENSW_INS5_IJNSA_ILi8EEESG_EEENS5_IJSG_SB_EEEEEEEvNS4_8identityENS4_13SM90_TMA_LOADES1E_vS1F_EENS_8epilogue10collective18CollectiveEpilogueINS1I_23Sm100TmaWarpSpecializedILi2ELi2ELi64ELb0ELb0EEEJSH_NS5_IJNSW_ISF_SB_EENSW_INSA_ILi64EEESB_EEEEESI_SJ_SI_SJ_NS1I_6fusion15FusionCallbacksIS1M_NS1R_17LinearCombinationISI_fSI_fLNS_15FloatRoundStyleE2EEESH_S1Q_JEEENS4_5SM1004TMEM4LOAD26SM100_TMEM_LOAD_32dp32b64xES1G_NS15_INS16_ILi2ELi4ELi3EEES19_NSW_INS5_IJS1A_S1O_EEENS5_IJS1O_SB_EEEEEEENS4_39AutoVectorizingCopyWithAssumedAlignmentILi128EEENS4_14SM90_TMA_STOREES25_S27_S27_EEEvvEEEEvNT_6ParamsE,"aw",@nobits
	.sectionflags	@""
	.align	16
	.zero		1024


//--------------------- .nv.shared.reserved.0     --------------------------
	.section	.nv.shared.reserved.0,"aw",@nobits
	.weak		__nv_reservedSMEM_offset_0_alias
	.size		__nv_reservedSMEM_offset_0_alias, 0, 64
	.other		__nv_reservedSMEM_offset_0_alias,@"STO_CUDA_RESERVED_SHARED STV_DEFAULT"
__nv_reservedSMEM_offset_0_alias:
	.zero		0
.nv.shared.reserved.0:
	.zero		64
	.weak		__nv_reservedSMEM_tcgen05_partition
	.type		__nv_reservedSMEM_tcgen05_partition,@object
	.size		__nv_reservedSMEM_tcgen05_partition,(.L_0 - __nv_reservedSMEM_tcgen05_partition)
__nv_reservedSMEM_tcgen05_partition:
	.zero		32
.L_0:


//--------------------- .nv.global                --------------------------
	.section	.nv.global,"aw",@nobits
.nv.global:
	.type		_ZN39_INTERNAL_a8c1ec3d_4_k_cu_8ed9b06f_76454cute1_E,@object
	.size		_ZN39_INTERNAL_a8c1ec3d_4_k_cu_8ed9b06f_76454cute1_E,(_ZN39_INTERNAL_a8c1ec3d_4_k_cu_8ed9b06f_76454cuda3std3__45__cpo6cbeginE - _ZN39_INTERNAL_a8c1ec3d_4_k_cu_8ed9b06f_76454cute1_E)
_ZN39_INTERNAL_a8c1ec3d_4_k_cu_8ed9b06f_76454cute1_E:
	.zero		1
	.type		_ZN39_INTERNAL_a8c1ec3d_4_k_cu_8ed9b06f_76454cuda3std3__45__cpo6cbeginE,@object
	.size		_ZN39_INTERNAL_a8c1ec3d_4_k_cu_8ed9b06f_76454cuda3std3__45__cpo6cbeginE,(_ZN39_INTERNAL_a8c1ec3d_4_k_cu_8ed9b06f_76454cuda3std3__48in_placeE - _ZN39_INTERNAL_a8c1ec3d_4_k_cu_8ed9b06f_76454cuda3std3__45__cpo6cbeginE)
_ZN39_INTERNAL_a8c1ec3d_4_k_cu_8ed9b06f_76454cuda3std3__45__cpo6cbeginE:
	.zero		1
	.type		_ZN39_INTERNAL_a8c1ec3d_4_k_cu_8ed9b06f_76454cuda3std3__48in_placeE,@object
	.size		_ZN39_INTERNAL_a8c1ec3d_4_k_cu_8ed9b06f_76454cuda3std3__48in_placeE,(_ZN39_INTERNAL_a8c1ec3d_4_k_cu_8ed9b06f_76454cuda3std6ranges3__45__cpo9iter_moveE - _ZN39_INTERNAL_a8c1ec3d_4_k_cu_8ed9b06f_76454cuda3std3__48in_placeE)
_ZN39_INTERNAL_a8c1ec3d_4_k_cu_8ed9b06f_76454cuda3std3__48in_placeE:
	.zero		1
	.type		_ZN39_INTERNAL_a8c1ec3d_4_k_cu_8ed9b06f_76454cuda3std6ranges3__45__cpo9iter_moveE,@object
	.size		_ZN39_INTERNAL_a8c1ec3d_4_k_cu_8ed9b06f_76454cuda3std6ranges3__45__cpo9iter_moveE,(_ZN39_INTERNAL_a8c1ec3d_4_k_cu_8ed9b06f_76454cuda3std3__45__cpo5beginE - _ZN39_INTERNAL_a8c1ec3d_4_k_cu_8ed9b06f_76454cuda3std6ranges3__45__cpo9iter_moveE)
_ZN39_INTERNAL_a8c1ec3d_4_k_cu_8ed9b06f_76454cuda3std6ranges3__45__cpo9iter_moveE:
	.zero		1
	.type		_ZN39_INTERNAL_a8c1ec3d_4_k_cu_8ed9b06f_76454cuda3std3__45__cpo5beginE,@object
	.size		_ZN39_INTERNAL_a8c1ec3d_4_k_cu_8ed9b06f_76454cuda3std3__45__cpo5beginE,(_ZN39_INTERNAL_a8c1ec3d_4_k_cu_8ed9b06f_76454cuda3std3__441_GLOBAL__N__a8c1ec3d_4_k_cu_8ed9b06f_76456ignoreE - _ZN39_INTERNAL_a8c1ec3d_4_k_cu_8ed9b06f_76454cuda3std3__45__cpo5beginE)
_ZN39_INTERNAL_a8c1ec3d_4_k_cu_8ed9b06f_76454cuda3std3__45__cpo5beginE:
	.zero		1
	.type		_ZN39_INTERNAL_a8c1ec3d_4_k_cu_8ed9b06f_76454cuda3std3__441_GLOBAL__N__a8c1ec3d_4_k_cu_8ed9b06f_76456ignoreE,@object
	.size		_ZN39_INTERNAL_a8c1ec3d_4_k_cu_8ed9b06f_76454cuda3std3__441_GLOBAL__N__a8c1ec3d_4_k_cu_8ed9b06f_76456ignoreE,(_ZN39_INTERNAL_a8c1ec3d_4_k_cu_8ed9b06f_76454cute7productE - _ZN39_INTERNAL_a8c1ec3d_4_k_cu_8ed9b06f_76454cuda3std3__441_GLOBAL__N__a8c1ec3d_4_k_cu_8ed9b06f_76456ignoreE)
_ZN39_INTERNAL_a8c1ec3d_4_k_cu_8ed9b06f_76454cuda3std3__441_GLOBAL__N__a8c1ec3d_4_k_cu_8ed9b06f_76456ignoreE:
	.zero		1
	.type		_ZN39_INTERNAL_a8c1ec3d_4_k_cu_8ed9b06f_76454cute7productE,@object
	.size		_ZN39_INTERNAL_a8c1ec3d_4_k_cu_8ed9b06f_76454cute7productE,(_ZN39_INTERNAL_a8c1ec3d_4_k_cu_8ed9b06f_76454cuda3std3__45__cpo3endE - _ZN39_INTERNAL_a8c1ec3d_4_k_cu_8ed9b06f_76454cute7productE)
_ZN39_INTERNAL_a8c1ec3d_4_k_cu_8ed9b06f_76454cute7productE:
	.zero		1
	.type		_ZN39_INTERNAL_a8c1ec3d_4_k_cu_8ed9b06f_76454cuda3std3__45__cpo3endE,@object
	.size		_ZN39_INTERNAL_a8c1ec3d_4_k_cu_8ed9b06f_76454cuda3std3__45__cpo3endE,(_ZN39_INTERNAL_a8c1ec3d_4_k_cu_8ed9b06f_76454cuda3std3__419piecewise_constructE - _ZN39_INTERNAL_a8c1ec3d_4_k_cu_8ed9b06f_76454cuda3std3__45__cpo3endE)
_ZN39_INTERNAL_a8c1ec3d_4_k_cu_8ed9b06f_76454cuda3std3__45__cpo3endE:
	.zero		1
	.type		_ZN39_INTERNAL_a8c1ec3d_4_k_cu_8ed9b06f_76454cuda3std3__419piecewise_constructE,@object
	.size		_ZN39_INTERNAL_a8c1ec3d_4_k_cu_8ed9b06f_76454cuda3std3__419piecewise_constructE,(_ZN39_INTERNAL_a8c1ec3d_4_k_cu_8ed9b06f_76454cuda3std3__45__cpo4cendE - _ZN39_INTERNAL_a8c1ec3d_4_k_cu_8ed9b06f_76454cuda3std3__419piecewise_constructE)
_ZN39_INTERNAL_a8c1ec3d_4_k_cu_8ed9b06f_76454cuda3std3__419piecewise_constructE:
	.zero		1
	.type		_ZN39_INTERNAL_a8c1ec3d_4_k_cu_8ed9b06f_76454cuda3std3__45__cpo4cendE,@object
	.size		_ZN39_INTERNAL_a8c1ec3d_4_k_cu_8ed9b06f_76454cuda3std3__45__cpo4cendE,(_ZN39_INTERNAL_a8c1ec3d_4_k_cu_8ed9b06f_76454cuda3std6ranges3__45__cpo4swapE - _ZN39_INTERNAL_a8c1ec3d_4_k_cu_8ed9b06f_76454cuda3std3__45__cpo4cendE)
_ZN39_INTERNAL_a8c1ec3d_4_k_cu_8ed9b06f_76454cuda3std3__45__cpo4cendE:
	.zero		1
	.type		_ZN39_INTERNAL_a8c1ec3d_4_k_cu_8ed9b06f_76454cuda3std6ranges3__45__cpo4swapE,@object
	.size		_ZN39_INTERNAL_a8c1ec3d_4_k_cu_8ed9b06f_76454cuda3std6ranges3__45__cpo4swapE,(.L_10 - _ZN39_INTERNAL_a8c1ec3d_4_k_cu_8ed9b06f_76454cuda3std6ranges3__45__cpo4swapE)
_ZN39_INTERNAL_a8c1ec3d_4_k_cu_8ed9b06f_76454cuda3std6ranges3__45__cpo4swapE:
	.zero		1
.L_10:


//--------------------- .nv.constant0._ZN7cutlass13device_kernelINS_4gemm6kernel13GemmUniversalIN4cute5tupleIJiiiiEEENS1_10collective13CollectiveMmaINS1_35MainloopSm100TmaUmmaWarpSpecializedILi4ELi2ELi4ENS5_IJNS4_1CILi1EEENSA_ILi2EEESB_EEEEENS5_IJNSA_ILi128EEESF_NSA_ILi32EEEEEENS_12float_e4m3_tENS5_IJlSB_lEEESI_SJ_NS4_8TiledMMAINS4_8MMA_AtomIJNS4_10MMA_TraitsINS4_19SM100_MMA_F8F6F4_SSEJSI_SI_fSF_SF_NS4_17integral_constantINS4_4UMMA5MajorELSQ_0EEESR_NSO_INSP_7ScaleInELSS_0EEEST_EEEEEENS4_6LayoutINS5_IJSB_SB_SB_EEENS5_IJNSA_ILi0EEESY_SY_EEEEENS5_IJNS4_10UnderscoreES11_S11_EEEEENS4_23SM90_TMA_LOAD_MULTICASTENS4_14ComposedLayoutINS4_7SwizzleILi1ELi4ELi3EEENS4_18smem_ptr_flag_bitsILi8EEENSW_INS5_IJNSA_ILi8EEESG_EEENS5_IJSG_SB_EEEEEEEvNS4_8identityENS4_13SM90_TMA_LOADES1E_vS1F_EENS_8epilogue10collective18CollectiveEpilogueINS1I_23Sm100TmaWarpSpecializedILi2ELi2ELi64ELb0ELb0EEEJSH_NS5_IJNSW_ISF_SB_EENSW_INSA_ILi64EEESB_EEEEESI_SJ_SI_SJ_NS1I_6fusion15FusionCallbacksIS1M_NS1R_17LinearCombinationISI_fSI_fLNS_15FloatRoundStyleE2EEESH_S1Q_JEEENS4_5SM1004TMEM4LOAD26SM100_TMEM_LOAD_32dp32b64xES1G_NS15_INS16_ILi2ELi4ELi3EEES19_NSW_INS5_IJS1A_S1O_EEENS5_IJS1O_SB_EEEEEEENS4_39AutoVectorizingCopyWithAssumedAlignmentILi128EEENS4_14SM90_TMA_STOREES25_S27_S27_EEEvvEEEEvNT_6ParamsE --------------------------
	.section	.nv.constant0._ZN7cutlass13device_kernelINS_4gemm6kernel13GemmUniversalIN4cute5tupleIJiiiiEEENS1_10collective13CollectiveMmaINS1_35MainloopSm100TmaUmmaWarpSpecializedILi4ELi2ELi4ENS5_IJNS4_1CILi1EEENSA_ILi2EEESB_EEEEENS5_IJNSA_ILi128EEESF_NSA_ILi32EEEEEENS_12float_e4m3_tENS5_IJlSB_lEEESI_SJ_NS4_8TiledMMAINS4_8MMA_AtomIJNS4_10MMA_TraitsINS4_19SM100_MMA_F8F6F4_SSEJSI_SI_fSF_SF_NS4_17integral_constantINS4_4UMMA5MajorELSQ_0EEESR_NSO_INSP_7ScaleInELSS_0EEEST_EEEEEENS4_6LayoutINS5_IJSB_SB_SB_EEENS5_IJNSA_ILi0EEESY_SY_EEEEENS5_IJNS4_10UnderscoreES11_S11_EEEEENS4_23SM90_TMA_LOAD_MULTICASTENS4_14ComposedLayoutINS4_7SwizzleILi1ELi4ELi3EEENS4_18smem_ptr_flag_bitsILi8EEENSW_INS5_IJNSA_ILi8EEESG_EEENS5_IJSG_SB_EEEEEEEvNS4_8identityENS4_13SM90_TMA_LOADES1E_vS1F_EENS_8epilogue10collective18CollectiveEpilogueINS1I_23Sm100TmaWarpSpecializedILi2ELi2ELi64ELb0ELb0EEEJSH_NS5_IJNSW_ISF_SB_EENSW_INSA_ILi64EEESB_EEEEESI_SJ_SI_SJ_NS1I_6fusion15FusionCallbacksIS1M_NS1R_17LinearCombinationISI_fSI_fLNS_15FloatRoundStyleE2EEESH_S1Q_JEEENS4_5SM1004TMEM4LOAD26SM100_TMEM_LOAD_32dp32b64xES1G_NS15_INS16_ILi2ELi4ELi3EEES19_NSW_INS5_IJS1A_S1O_EEENS5_IJS1O_SB_EEEEEEENS4_39AutoVectorizingCopyWithAssumedAlignmentILi128EEENS4_14SM90_TMA_STOREES25_S27_S27_EEEvvEEEEvNT_6ParamsE,"a",@progbits
	.sectionflags	@""
	.align	4
.nv.constant0._ZN7cutlass13device_kernelINS_4gemm6kernel13GemmUniversalIN4cute5tupleIJiiiiEEENS1_10collective13CollectiveMmaINS1_35MainloopSm100TmaUmmaWarpSpecializedILi4ELi2ELi4ENS5_IJNS4_1CILi1EEENSA_ILi2EEESB_EEEEENS5_IJNSA_ILi128EEESF_NSA_ILi32EEEEEENS_12float_e4m3_tENS5_IJlSB_lEEESI_SJ_NS4_8TiledMMAINS4_8MMA_AtomIJNS4_10MMA_TraitsINS4_19SM100_MMA_F8F6F4_SSEJSI_SI_fSF_SF_NS4_17integral_constantINS4_4UMMA5MajorELSQ_0EEESR_NSO_INSP_7ScaleInELSS_0EEEST_EEEEEENS4_6LayoutINS5_IJSB_SB_SB_EEENS5_IJNSA_ILi0EEESY_SY_EEEEENS5_IJNS4_10UnderscoreES11_S11_EEEEENS4_23SM90_TMA_LOAD_MULTICASTENS4_14ComposedLayoutINS4_7SwizzleILi1ELi4ELi3EEENS4_18smem_ptr_flag_bitsILi8EEENSW_INS5_IJNSA_ILi8EEESG_EEENS5_IJSG_SB_EEEEEEEvNS4_8identityENS4_13SM90_TMA_LOADES1E_vS1F_EENS_8epilogue10collective18CollectiveEpilogueINS1I_23Sm100TmaWarpSpecializedILi2ELi2ELi64ELb0ELb0EEEJSH_NS5_IJNSW_ISF_SB_EENSW_INSA_ILi64EEESB_EEEEESI_SJ_SI_SJ_NS1I_6fusion15FusionCallbacksIS1M_NS1R_17LinearCombinationISI_fSI_fLNS_15FloatRoundStyleE2EEESH_S1Q_JEEENS4_5SM1004TMEM4LOAD26SM100_TMEM_LOAD_32dp32b64xES1G_NS15_INS16_ILi2ELi4ELi3EEES19_NSW_INS5_IJS1A_S1O_EEENS5_IJS1O_SB_EEEEEEENS4_39AutoVectorizingCopyWithAssumedAlignmentILi128EEENS4_14SM90_TMA_STOREES25_S27_S27_EEEvvEEEEvNT_6ParamsE:
	.zero		2944


//--------------------- SYMBOLS --------------------------

	.type		.nv.reservedSmem.offset0,@object
	.size		.nv.reservedSmem.offset0,0x4
	.type		.nv.reservedSmem.cap,@object
	.size		.nv.reservedSmem.cap,0x4
	.type		__assertfail,@function
